//
// Generated by NVIDIA NVVM Compiler
//
// Compiler Build ID: CL-36424714
// Cuda compilation tools, release 13.0, V13.0.88
// Based on NVVM 20.0.0
//

.version 9.0
.target sm_100
.address_size 64

	// .globl	_Z18dropout_fwd_kernelILi256EEvPKfPfPiiifbmm

.visible .entry _Z18dropout_fwd_kernelILi256EEvPKfPfPiiifbmm(
	.param .u64 .ptr .align 1 _Z18dropout_fwd_kernelILi256EEvPKfPfPiiifbmm_param_0,
	.param .u64 .ptr .align 1 _Z18dropout_fwd_kernelILi256EEvPKfPfPiiifbmm_param_1,
	.param .u64 .ptr .align 1 _Z18dropout_fwd_kernelILi256EEvPKfPfPiiifbmm_param_2,
	.param .u32 _Z18dropout_fwd_kernelILi256EEvPKfPfPiiifbmm_param_3,
	.param .u32 _Z18dropout_fwd_kernelILi256EEvPKfPfPiiifbmm_param_4,
	.param .f32 _Z18dropout_fwd_kernelILi256EEvPKfPfPiiifbmm_param_5,
	.param .u8 _Z18dropout_fwd_kernelILi256EEvPKfPfPiiifbmm_param_6,
	.param .u64 _Z18dropout_fwd_kernelILi256EEvPKfPfPiiifbmm_param_7,
	.param .u64 _Z18dropout_fwd_kernelILi256EEvPKfPfPiiifbmm_param_8
)
{
	.reg .pred 	%p<25>;
	.reg .b16 	%rs<2>;
	.reg .b32 	%r<76>;
	.reg .b32 	%f<58>;
	.reg .b64 	%rd<167>;

	ld.param.u64 	%rd29, [_Z18dropout_fwd_kernelILi256EEvPKfPfPiiifbmm_param_0];
	ld.param.u64 	%rd30, [_Z18dropout_fwd_kernelILi256EEvPKfPfPiiifbmm_param_1];
	ld.param.u64 	%rd26, [_Z18dropout_fwd_kernelILi256EEvPKfPfPiiifbmm_param_2];
	ld.param.u32 	%r22, [_Z18dropout_fwd_kernelILi256EEvPKfPfPiiifbmm_param_3];
	ld.param.u32 	%r21, [_Z18dropout_fwd_kernelILi256EEvPKfPfPiiifbmm_param_4];
	ld.param.f32 	%f3, [_Z18dropout_fwd_kernelILi256EEvPKfPfPiiifbmm_param_5];
	ld.param.s8 	%rs1, [_Z18dropout_fwd_kernelILi256EEvPKfPfPiiifbmm_param_6];
	ld.param.u64 	%rd27, [_Z18dropout_fwd_kernelILi256EEvPKfPfPiiifbmm_param_7];
	ld.param.u64 	%rd28, [_Z18dropout_fwd_kernelILi256EEvPKfPfPiiifbmm_param_8];
	cvta.to.global.u64 	%rd1, %rd26;
	cvta.to.global.u64 	%rd2, %rd30;
	cvta.to.global.u64 	%rd3, %rd29;
	mov.u32 	%r1, %ctaid.x;
	setp.ge.s32 	%p1, %r1, %r22;
	@%p1 bra 	$L__BB0_17;
	cvt.u64.u32 	%rd31, %r1;
	cvt.s64.s32 	%rd32, %r21;
	mul.lo.s64 	%rd4, %rd32, %rd31;
	setp.eq.s16 	%p2, %rs1, 0;
	setp.geu.f32 	%p3, %f3, 0f3F800000;
	mov.f32 	%f57, 0f3F800000;
	or.pred  	%p4, %p3, %p2;
	@%p4 bra 	$L__BB0_3;
	mov.f32 	%f5, 0f3F800000;
	sub.f32 	%f6, %f5, %f3;
	rcp.rn.f32 	%f57, %f6;
$L__BB0_3:
	mov.u32 	%r71, %tid.x;
	setp.ge.s32 	%p5, %r71, %r21;
	@%p5 bra 	$L__BB0_17;
	setp.ne.s64 	%p6, %rd26, 0;
	@%p6 bra 	$L__BB0_11;
	not.b32 	%r49, %r71;
	add.s32 	%r3, %r21, %r49;
	and.b32  	%r50, %r3, 768;
	setp.eq.s32 	%p16, %r50, 768;
	@%p16 bra 	$L__BB0_8;
	shr.u32 	%r51, %r3, 8;
	add.s32 	%r52, %r51, 1;
	and.b32  	%r53, %r52, 3;
	cvt.u64.u32 	%rd97, %r71;
	add.s64 	%rd98, %rd4, %rd97;
	shl.b64 	%rd99, %rd98, 2;
	add.s64 	%rd162, %rd2, %rd99;
	add.s64 	%rd161, %rd3, %rd99;
	add.s64 	%rd160, %rd98, %rd28;
	neg.s32 	%r70, %r53;
	shl.b32 	%r54, %r52, 8;
	and.b32  	%r55, %r54, 768;
	add.s32 	%r71, %r71, %r55;
$L__BB0_7:
	.pragma "nounroll";
	xor.b64  	%rd100, %rd160, %rd27;
	add.s64 	%rd101, %rd100, -7046029254386353131;
	shr.u64 	%rd102, %rd101, 30;
	xor.b64  	%rd103, %rd102, %rd101;
	mul.lo.s64 	%rd104, %rd103, -4658895280553007687;
	shr.u64 	%rd105, %rd104, 27;
	xor.b64  	%rd106, %rd105, %rd104;
	mul.lo.s64 	%rd107, %rd106, -7723592293110705685;
	shr.u64 	%rd108, %rd107, 41;
	cvt.u32.u64 	%r56, %rd108;
	or.b32  	%r57, %r56, 1;
	cvt.rn.f32.u32 	%f32, %r57;
	mul.f32 	%f33, %f32, 0f34000000;
	setp.ge.f32 	%p17, %f33, %f3;
	ld.global.nc.f32 	%f34, [%rd161];
	mul.f32 	%f35, %f57, %f34;
	selp.f32 	%f36, %f35, 0f00000000, %p17;
	st.global.f32 	[%rd162], %f36;
	add.s64 	%rd162, %rd162, 1024;
	add.s64 	%rd161, %rd161, 1024;
	add.s64 	%rd160, %rd160, 256;
	add.s32 	%r70, %r70, 1;
	setp.ne.s32 	%p18, %r70, 0;
	@%p18 bra 	$L__BB0_7;
$L__BB0_8:
	setp.lt.u32 	%p19, %r3, 768;
	@%p19 bra 	$L__BB0_17;
	add.s32 	%r72, %r71, 512;
$L__BB0_10:
	add.s32 	%r58, %r72, -512;
	cvt.u64.u32 	%rd109, %r58;
	add.s64 	%rd110, %rd4, %rd109;
	add.s64 	%rd111, %rd110, %rd28;
	xor.b64  	%rd112, %rd111, %rd27;
	add.s64 	%rd113, %rd112, -7046029254386353131;
	shr.u64 	%rd114, %rd113, 30;
	xor.b64  	%rd115, %rd114, %rd113;
	mul.lo.s64 	%rd116, %rd115, -4658895280553007687;
	shr.u64 	%rd117, %rd116, 27;
	xor.b64  	%rd118, %rd117, %rd116;
	mul.lo.s64 	%rd119, %rd118, -7723592293110705685;
	shr.u64 	%rd120, %rd119, 41;
	cvt.u32.u64 	%r59, %rd120;
	or.b32  	%r60, %r59, 1;
	cvt.rn.f32.u32 	%f37, %r60;
	mul.f32 	%f38, %f37, 0f34000000;
	setp.ge.f32 	%p20, %f38, %f3;
	shl.b64 	%rd121, %rd110, 2;
	add.s64 	%rd122, %rd3, %rd121;
	ld.global.nc.f32 	%f39, [%rd122];
	mul.f32 	%f40, %f57, %f39;
	selp.f32 	%f41, %f40, 0f00000000, %p20;
	add.s64 	%rd123, %rd2, %rd121;
	st.global.f32 	[%rd123], %f41;
	add.s32 	%r61, %r72, -256;
	cvt.u64.u32 	%rd124, %r61;
	add.s64 	%rd125, %rd4, %rd124;
	add.s64 	%rd126, %rd125, %rd28;
	xor.b64  	%rd127, %rd126, %rd27;
	add.s64 	%rd128, %rd127, -7046029254386353131;
	shr.u64 	%rd129, %rd128, 30;
	xor.b64  	%rd130, %rd129, %rd128;
	mul.lo.s64 	%rd131, %rd130, -4658895280553007687;
	shr.u64 	%rd132, %rd131, 27;
	xor.b64  	%rd133, %rd132, %rd131;
	mul.lo.s64 	%rd134, %rd133, -7723592293110705685;
	shr.u64 	%rd135, %rd134, 41;
	cvt.u32.u64 	%r62, %rd135;
	or.b32  	%r63, %r62, 1;
	cvt.rn.f32.u32 	%f42, %r63;
	mul.f32 	%f43, %f42, 0f34000000;
	setp.ge.f32 	%p21, %f43, %f3;
	ld.global.nc.f32 	%f44, [%rd122+1024];
	mul.f32 	%f45, %f57, %f44;
	selp.f32 	%f46, %f45, 0f00000000, %p21;
	st.global.f32 	[%rd123+1024], %f46;
	add.s32 	%r64, %r72, 256;
	cvt.u64.u32 	%rd136, %r72;
	add.s64 	%rd137, %rd4, %rd136;
	add.s64 	%rd138, %rd137, %rd28;
	xor.b64  	%rd139, %rd138, %rd27;
	add.s64 	%rd140, %rd139, -7046029254386353131;
	shr.u64 	%rd141, %rd140, 30;
	xor.b64  	%rd142, %rd141, %rd140;
	mul.lo.s64 	%rd143, %rd142, -4658895280553007687;
	shr.u64 	%rd144, %rd143, 27;
	xor.b64  	%rd145, %rd144, %rd143;
	mul.lo.s64 	%rd146, %rd145, -7723592293110705685;
	shr.u64 	%rd147, %rd146, 41;
	cvt.u32.u64 	%r65, %rd147;
	or.b32  	%r66, %r65, 1;
	cvt.rn.f32.u32 	%f47, %r66;
	mul.f32 	%f48, %f47, 0f34000000;
	setp.ge.f32 	%p22, %f48, %f3;
	ld.global.nc.f32 	%f49, [%rd122+2048];
	mul.f32 	%f50, %f57, %f49;
	selp.f32 	%f51, %f50, 0f00000000, %p22;
	st.global.f32 	[%rd123+2048], %f51;
	cvt.u64.u32 	%rd148, %r64;
	add.s64 	%rd149, %rd4, %rd148;
	add.s64 	%rd150, %rd149, %rd28;
	xor.b64  	%rd151, %rd150, %rd27;
	add.s64 	%rd152, %rd151, -7046029254386353131;
	shr.u64 	%rd153, %rd152, 30;
	xor.b64  	%rd154, %rd153, %rd152;
	mul.lo.s64 	%rd155, %rd154, -4658895280553007687;
	shr.u64 	%rd156, %rd155, 27;
	xor.b64  	%rd157, %rd156, %rd155;
	mul.lo.s64 	%rd158, %rd157, -7723592293110705685;
	shr.u64 	%rd159, %rd158, 41;
	cvt.u32.u64 	%r67, %rd159;
	or.b32  	%r68, %r67, 1;
	cvt.rn.f32.u32 	%f52, %r68;
	mul.f32 	%f53, %f52, 0f34000000;
	setp.ge.f32 	%p23, %f53, %f3;
	ld.global.nc.f32 	%f54, [%rd122+3072];
	mul.f32 	%f55, %f57, %f54;
	selp.f32 	%f56, %f55, 0f00000000, %p23;
	st.global.f32 	[%rd123+3072], %f56;
	add.s32 	%r11, %r72, 1024;
	add.s32 	%r69, %r72, 512;
	setp.lt.s32 	%p24, %r69, %r21;
	mov.u32 	%r72, %r11;
	@%p24 bra 	$L__BB0_10;
	bra.uni 	$L__BB0_17;
$L__BB0_11:
	not.b32 	%r23, %r71;
	add.s32 	%r12, %r21, %r23;
	and.b32  	%r24, %r12, 768;
	setp.eq.s32 	%p7, %r24, 768;
	@%p7 bra 	$L__BB0_14;
	shr.u32 	%r25, %r12, 8;
	add.s32 	%r26, %r25, 1;
	and.b32  	%r27, %r26, 3;
	cvt.u64.u32 	%rd33, %r71;
	add.s64 	%rd34, %rd4, %rd33;
	shl.b64 	%rd35, %rd34, 2;
	add.s64 	%rd166, %rd1, %rd35;
	add.s64 	%rd165, %rd2, %rd35;
	add.s64 	%rd164, %rd3, %rd35;
	add.s64 	%rd163, %rd34, %rd28;
	neg.s32 	%r73, %r27;
	shl.b32 	%r28, %r26, 8;
	and.b32  	%r29, %r28, 768;
	add.s32 	%r71, %r71, %r29;
$L__BB0_13:
	.pragma "nounroll";
	xor.b64  	%rd36, %rd163, %rd27;
	add.s64 	%rd37, %rd36, -7046029254386353131;
	shr.u64 	%rd38, %rd37, 30;
	xor.b64  	%rd39, %rd38, %rd37;
	mul.lo.s64 	%rd40, %rd39, -4658895280553007687;
	shr.u64 	%rd41, %rd40, 27;
	xor.b64  	%rd42, %rd41, %rd40;
	mul.lo.s64 	%rd43, %rd42, -7723592293110705685;
	shr.u64 	%rd44, %rd43, 41;
	cvt.u32.u64 	%r30, %rd44;
	or.b32  	%r31, %r30, 1;
	cvt.rn.f32.u32 	%f7, %r31;
	mul.f32 	%f8, %f7, 0f34000000;
	setp.ge.f32 	%p8, %f8, %f3;
	ld.global.nc.f32 	%f9, [%rd164];
	mul.f32 	%f10, %f57, %f9;
	selp.f32 	%f11, %f10, 0f00000000, %p8;
	st.global.f32 	[%rd165], %f11;
	selp.u32 	%r32, 1, 0, %p8;
	st.global.u32 	[%rd166], %r32;
	add.s64 	%rd166, %rd166, 1024;
	add.s64 	%rd165, %rd165, 1024;
	add.s64 	%rd164, %rd164, 1024;
	add.s64 	%rd163, %rd163, 256;
	add.s32 	%r73, %r73, 1;
	setp.ne.s32 	%p9, %r73, 0;
	@%p9 bra 	$L__BB0_13;
$L__BB0_14:
	setp.lt.u32 	%p10, %r12, 768;
	@%p10 bra 	$L__BB0_17;
	add.s32 	%r75, %r71, 512;
$L__BB0_16:
	add.s32 	%r33, %r75, -512;
	cvt.u64.u32 	%rd45, %r33;
	add.s64 	%rd46, %rd4, %rd45;
	add.s64 	%rd47, %rd46, %rd28;
	xor.b64  	%rd48, %rd47, %rd27;
	add.s64 	%rd49, %rd48, -7046029254386353131;
	shr.u64 	%rd50, %rd49, 30;
	xor.b64  	%rd51, %rd50, %rd49;
	mul.lo.s64 	%rd52, %rd51, -4658895280553007687;
	shr.u64 	%rd53, %rd52, 27;
	xor.b64  	%rd54, %rd53, %rd52;
	mul.lo.s64 	%rd55, %rd54, -7723592293110705685;
	shr.u64 	%rd56, %rd55, 41;
	cvt.u32.u64 	%r34, %rd56;
	or.b32  	%r35, %r34, 1;
	cvt.rn.f32.u32 	%f12, %r35;
	mul.f32 	%f13, %f12, 0f34000000;
	setp.ge.f32 	%p11, %f13, %f3;
	shl.b64 	%rd57, %rd46, 2;
	add.s64 	%rd58, %rd3, %rd57;
	ld.global.nc.f32 	%f14, [%rd58];
	mul.f32 	%f15, %f57, %f14;
	selp.f32 	%f16, %f15, 0f00000000, %p11;
	add.s64 	%rd59, %rd2, %rd57;
	st.global.f32 	[%rd59], %f16;
	selp.u32 	%r36, 1, 0, %p11;
	add.s64 	%rd60, %rd1, %rd57;
	st.global.u32 	[%rd60], %r36;
	add.s32 	%r37, %r75, -256;
	cvt.u64.u32 	%rd61, %r37;
	add.s64 	%rd62, %rd4, %rd61;
	add.s64 	%rd63, %rd62, %rd28;
	xor.b64  	%rd64, %rd63, %rd27;
	add.s64 	%rd65, %rd64, -7046029254386353131;
	shr.u64 	%rd66, %rd65, 30;
	xor.b64  	%rd67, %rd66, %rd65;
	mul.lo.s64 	%rd68, %rd67, -4658895280553007687;
	shr.u64 	%rd69, %rd68, 27;
	xor.b64  	%rd70, %rd69, %rd68;
	mul.lo.s64 	%rd71, %rd70, -7723592293110705685;
	shr.u64 	%rd72, %rd71, 41;
	cvt.u32.u64 	%r38, %rd72;
	or.b32  	%r39, %r38, 1;
	cvt.rn.f32.u32 	%f17, %r39;
	mul.f32 	%f18, %f17, 0f34000000;
	setp.ge.f32 	%p12, %f18, %f3;
	ld.global.nc.f32 	%f19, [%rd58+1024];
	mul.f32 	%f20, %f57, %f19;
	selp.f32 	%f21, %f20, 0f00000000, %p12;
	st.global.f32 	[%rd59+1024], %f21;
	selp.u32 	%r40, 1, 0, %p12;
	st.global.u32 	[%rd60+1024], %r40;
	add.s32 	%r41, %r75, 256;
	cvt.u64.u32 	%rd73, %r75;
	add.s64 	%rd74, %rd4, %rd73;
	add.s64 	%rd75, %rd74, %rd28;
	xor.b64  	%rd76, %rd75, %rd27;
	add.s64 	%rd77, %rd76, -7046029254386353131;
	shr.u64 	%rd78, %rd77, 30;
	xor.b64  	%rd79, %rd78, %rd77;
	mul.lo.s64 	%rd80, %rd79, -4658895280553007687;
	shr.u64 	%rd81, %rd80, 27;
	xor.b64  	%rd82, %rd81, %rd80;
	mul.lo.s64 	%rd83, %rd82, -7723592293110705685;
	shr.u64 	%rd84, %rd83, 41;
	cvt.u32.u64 	%r42, %rd84;
	or.b32  	%r43, %r42, 1;
	cvt.rn.f32.u32 	%f22, %r43;
	mul.f32 	%f23, %f22, 0f34000000;
	setp.ge.f32 	%p13, %f23, %f3;
	ld.global.nc.f32 	%f24, [%rd58+2048];
	mul.f32 	%f25, %f57, %f24;
	selp.f32 	%f26, %f25, 0f00000000, %p13;
	st.global.f32 	[%rd59+2048], %f26;
	selp.u32 	%r44, 1, 0, %p13;
	st.global.u32 	[%rd60+2048], %r44;
	cvt.u64.u32 	%rd85, %r41;
	add.s64 	%rd86, %rd4, %rd85;
	add.s64 	%rd87, %rd86, %rd28;
	xor.b64  	%rd88, %rd87, %rd27;
	add.s64 	%rd89, %rd88, -7046029254386353131;
	shr.u64 	%rd90, %rd89, 30;
	xor.b64  	%rd91, %rd90, %rd89;
	mul.lo.s64 	%rd92, %rd91, -4658895280553007687;
	shr.u64 	%rd93, %rd92, 27;
	xor.b64  	%rd94, %rd93, %rd92;
	mul.lo.s64 	%rd95, %rd94, -7723592293110705685;
	shr.u64 	%rd96, %rd95, 41;
	cvt.u32.u64 	%r45, %rd96;
	or.b32  	%r46, %r45, 1;
	cvt.rn.f32.u32 	%f27, %r46;
	mul.f32 	%f28, %f27, 0f34000000;
	setp.ge.f32 	%p14, %f28, %f3;
	ld.global.nc.f32 	%f29, [%rd58+3072];
	mul.f32 	%f30, %f57, %f29;
	selp.f32 	%f31, %f30, 0f00000000, %p14;
	st.global.f32 	[%rd59+3072], %f31;
	selp.u32 	%r47, 1, 0, %p14;
	st.global.u32 	[%rd60+3072], %r47;
	add.s32 	%r20, %r75, 1024;
	add.s32 	%r48, %r75, 512;
	setp.lt.s32 	%p15, %r48, %r21;
	mov.u32 	%r75, %r20;
	@%p15 bra 	$L__BB0_16;
$L__BB0_17:
	ret;

}
	// .globl	_Z18dropout_bwd_kernelILi256EEvPKfPKiPfiifb
.visible .entry _Z18dropout_bwd_kernelILi256EEvPKfPKiPfiifb(
	.param .u64 .ptr .align 1 _Z18dropout_bwd_kernelILi256EEvPKfPKiPfiifb_param_0,
	.param .u64 .ptr .align 1 _Z18dropout_bwd_kernelILi256EEvPKfPKiPfiifb_param_1,
	.param .u64 .ptr .align 1 _Z18dropout_bwd_kernelILi256EEvPKfPKiPfiifb_param_2,
	.param .u32 _Z18dropout_bwd_kernelILi256EEvPKfPKiPfiifb_param_3,
	.param .u32 _Z18dropout_bwd_kernelILi256EEvPKfPKiPfiifb_param_4,
	.param .f32 _Z18dropout_bwd_kernelILi256EEvPKfPKiPfiifb_param_5,
	.param .u8 _Z18dropout_bwd_kernelILi256EEvPKfPKiPfiifb_param_6
)
{
	.reg .pred 	%p<15>;
	.reg .b16 	%rs<2>;
	.reg .b32 	%r<28>;
	.reg .b32 	%f<33>;
	.reg .b64 	%rd<41>;

	ld.param.u64 	%rd23, [_Z18dropout_bwd_kernelILi256EEvPKfPKiPfiifb_param_0];
	ld.param.u64 	%rd24, [_Z18dropout_bwd_kernelILi256EEvPKfPKiPfiifb_param_1];
	ld.param.u64 	%rd25, [_Z18dropout_bwd_kernelILi256EEvPKfPKiPfiifb_param_2];
	ld.param.u32 	%r12, [_Z18dropout_bwd_kernelILi256EEvPKfPKiPfiifb_param_3];
	ld.param.u32 	%r11, [_Z18dropout_bwd_kernelILi256EEvPKfPKiPfiifb_param_4];
	ld.param.f32 	%f13, [_Z18dropout_bwd_kernelILi256EEvPKfPKiPfiifb_param_5];
	ld.param.s8 	%rs1, [_Z18dropout_bwd_kernelILi256EEvPKfPKiPfiifb_param_6];
	cvta.to.global.u64 	%rd1, %rd25;
	cvta.to.global.u64 	%rd2, %rd23;
	cvta.to.global.u64 	%rd3, %rd24;
	mov.u32 	%r1, %ctaid.x;
	setp.ge.s32 	%p1, %r1, %r12;
	@%p1 bra 	$L__BB1_20;
	cvt.u64.u32 	%rd26, %r1;
	cvt.s64.s32 	%rd27, %r11;
	mul.lo.s64 	%rd4, %rd27, %rd26;
	setp.eq.s16 	%p2, %rs1, 0;
	setp.geu.f32 	%p3, %f13, 0f3F800000;
	mov.f32 	%f27, 0f3F800000;
	or.pred  	%p4, %p3, %p2;
	@%p4 bra 	$L__BB1_3;
	mov.f32 	%f15, 0f3F800000;
	sub.f32 	%f16, %f15, %f13;
	rcp.rn.f32 	%f27, %f16;
$L__BB1_3:
	mov.u32 	%r27, %tid.x;
	setp.ge.s32 	%p5, %r27, %r11;
	@%p5 bra 	$L__BB1_20;
	not.b32 	%r13, %r27;
	add.s32 	%r3, %r11, %r13;
	and.b32  	%r14, %r3, 768;
	setp.eq.s32 	%p6, %r14, 768;
	@%p6 bra 	$L__BB1_9;
	shr.u32 	%r15, %r3, 8;
	add.s32 	%r16, %r15, 1;
	and.b32  	%r17, %r16, 3;
	cvt.u64.u32 	%rd28, %r27;
	add.s64 	%rd29, %rd4, %rd28;
	shl.b64 	%rd30, %rd29, 2;
	add.s64 	%rd37, %rd1, %rd30;
	add.s64 	%rd36, %rd2, %rd30;
	add.s64 	%rd35, %rd3, %rd30;
	neg.s32 	%r25, %r17;
	shl.b32 	%r18, %r16, 8;
	and.b32  	%r19, %r18, 768;
	add.s32 	%r27, %r27, %r19;
$L__BB1_6:
	.pragma "nounroll";
	ld.global.nc.u32 	%r20, [%rd35];
	setp.eq.s32 	%p7, %r20, 0;
	mov.f32 	%f28, 0f00000000;
	@%p7 bra 	$L__BB1_8;
	ld.global.nc.f32 	%f18, [%rd36];
	mul.f32 	%f28, %f27, %f18;
$L__BB1_8:
	st.global.f32 	[%rd37], %f28;
	add.s64 	%rd37, %rd37, 1024;
	add.s64 	%rd36, %rd36, 1024;
	add.s64 	%rd35, %rd35, 1024;
	add.s32 	%r25, %r25, 1;
	setp.ne.s32 	%p8, %r25, 0;
	@%p8 bra 	$L__BB1_6;
$L__BB1_9:
	setp.lt.u32 	%p9, %r3, 768;
	@%p9 bra 	$L__BB1_20;
	cvt.u64.u32 	%rd31, %r27;
	add.s64 	%rd32, %rd4, %rd31;
	shl.b64 	%rd33, %rd32, 2;
	add.s64 	%rd34, %rd33, 2048;
	add.s64 	%rd40, %rd3, %rd34;
	add.s64 	%rd39, %rd2, %rd34;
	add.s64 	%rd38, %rd1, %rd34;
$L__BB1_11:
	ld.global.nc.u32 	%r21, [%rd40+-2048];
	setp.eq.s32 	%p10, %r21, 0;
	mov.f32 	%f29, 0f00000000;
	@%p10 bra 	$L__BB1_13;
	ld.global.nc.f32 	%f20, [%rd39+-2048];
	mul.f32 	%f29, %f27, %f20;
$L__BB1_13:
	st.global.f32 	[%rd38+-2048], %f29;
	ld.global.nc.u32 	%r22, [%rd40+-1024];
	setp.eq.s32 	%p11, %r22, 0;
	mov.f32 	%f30, 0f00000000;
	@%p11 bra 	$L__BB1_15;
	ld.global.nc.f32 	%f22, [%rd39+-1024];
	mul.f32 	%f30, %f27, %f22;
$L__BB1_15:
	st.global.f32 	[%rd38+-1024], %f30;
	ld.global.nc.u32 	%r23, [%rd40];
	setp.eq.s32 	%p12, %r23, 0;
	mov.f32 	%f31, 0f00000000;
	@%p12 bra 	$L__BB1_17;
	ld.global.nc.f32 	%f24, [%rd39];
	mul.f32 	%f31, %f27, %f24;
$L__BB1_17:
	st.global.f32 	[%rd38], %f31;
	ld.global.nc.u32 	%r24, [%rd40+1024];
	setp.eq.s32 	%p13, %r24, 0;
	mov.f32 	%f32, 0f00000000;
	@%p13 bra 	$L__BB1_19;
	ld.global.nc.f32 	%f26, [%rd39+1024];
	mul.f32 	%f32, %f27, %f26;
$L__BB1_19:
	st.global.f32 	[%rd38+1024], %f32;
	add.s32 	%r27, %r27, 1024;
	add.s64 	%rd40, %rd40, 4096;
	add.s64 	%rd39, %rd39, 4096;
	add.s64 	%rd38, %rd38, 4096;
	setp.lt.s32 	%p14, %r27, %r11;
	@%p14 bra 	$L__BB1_11;
$L__BB1_20:
	ret;

}


// ===== COMPILED SASS (sm_100) =====

	.target	sm_100

	.elftype	@"ET_EXEC"


//--------------------- .note.nv.tkinfo           --------------------------
	.section	.note.nv.tkinfo,"",@"SHT_NOTE"
	.sectionflags	@"SHF_NOTE_NV_TKINFO"
	.tkinfo
        /*0018*/ 	.word	0x00000002
        /*0030*/ 	.string	""
        /*0030*/ 	.string	"ptxas"
        /*0030*/ 	.string	"Cuda compilation tools, release 13.0, V13.0.88"
        /*0030*/ 	.string	"Build cuda_13.0.r13.0/compiler.36424714_0"
        /*0030*/ 	.string	"-arch sm_100 -m 64 "



//--------------------- .note.nv.cuinfo           --------------------------
	.section	.note.nv.cuinfo,"",@"SHT_NOTE"
	.sectionflags	@"SHF_NOTE_NV_CUINFO"
        /*0018*/ 	.short	0x0002
        /*001a*/ 	.short	0x0064
        /*001c*/ 	.short	0x0082
	.zero		2


//--------------------- .nv.info                  --------------------------
	.section	.nv.info,"",@"SHT_CUDA_INFO"
	.align	4


	//----- nvinfo : EIATTR_REGCOUNT
	.align		4
        /*0000*/ 	.byte	0x04, 0x2f
        /*0002*/ 	.short	(.L_1 - .L_0)
	.align		4
.L_0:
        /*0004*/ 	.word	index@(_Z18dropout_fwd_kernelILi256EEvPKfPfPiiifbmm)
        /*0008*/ 	.word	0x00000020


	//----- nvinfo : EIATTR_FRAME_SIZE
	.align		4
.L_1:
        /*000c*/ 	.byte	0x04, 0x11
        /*000e*/ 	.short	(.L_3 - .L_2)
	.align		4
.L_2:
        /*0010*/ 	.word	index@($__internal_1_$__cuda_sm20_rcp_rn_f32_slowpath)
        /*0014*/ 	.word	0x00000000


	//----- nvinfo : EIATTR_FRAME_SIZE
	.align		4
.L_3:
        /*0018*/ 	.byte	0x04, 0x11
        /*001a*/ 	.short	(.L_5 - .L_4)
	.align		4
.L_4:
        /*001c*/ 	.word	index@(_Z18dropout_fwd_kernelILi256EEvPKfPfPiiifbmm)
        /*0020*/ 	.word	0x00000000


	//----- nvinfo : EIATTR_REGCOUNT
	.align		4
.L_5:
        /*0024*/ 	.byte	0x04, 0x2f
        /*0026*/ 	.short	(.L_7 - .L_6)
	.align		4
.L_6:
        /*0028*/ 	.word	index@(_Z18dropout_bwd_kernelILi256EEvPKfPKiPfiifb)
        /*002c*/ 	.word	0x0000001a


	//----- nvinfo : EIATTR_FRAME_SIZE
	.align		4
.L_7:
        /*0030*/ 	.byte	0x04, 0x11
        /*0032*/ 	.short	(.L_9 - .L_8)
	.align		4
.L_8:
        /*0034*/ 	.word	index@($__internal_0_$__cuda_sm20_rcp_rn_f32_slowpath)
        /*0038*/ 	.word	0x00000000


	//----- nvinfo : EIATTR_FRAME_SIZE
	.align		4
.L_9:
        /*003c*/ 	.byte	0x04, 0x11
        /*003e*/ 	.short	(.L_11 - .L_10)
	.align		4
.L_10:
        /*0040*/ 	.word	index@(_Z18dropout_bwd_kernelILi256EEvPKfPKiPfiifb)
        /*0044*/ 	.word	0x00000000


	//----- nvinfo : EIATTR_MIN_STACK_SIZE
	.align		4
.L_11:
        /*0048*/ 	.byte	0x04, 0x12
        /*004a*/ 	.short	(.L_13 - .L_12)
	.align		4
.L_12:
        /*004c*/ 	.word	index@(_Z18dropout_bwd_kernelILi256EEvPKfPKiPfiifb)
        /*0050*/ 	.word	0x00000000


	//----- nvinfo : EIATTR_MIN_STACK_SIZE
	.align		4
.L_13:
        /*0054*/ 	.byte	0x04, 0x12
        /*0056*/ 	.short	(.L_15 - .L_14)
	.align		4
.L_14:
        /*0058*/ 	.word	index@(_Z18dropout_fwd_kernelILi256EEvPKfPfPiiifbmm)
        /*005c*/ 	.word	0x00000000
.L_15:


//--------------------- .nv.compat                --------------------------
	.section	.nv.compat,"",@"SHT_CUDA_COMPAT_INFO"
	.align	4
        /*0000*/ 	.byte	0x02, 0x09, 0x00, 0x00, 0x02, 0x02, 0x01, 0x00, 0x02, 0x05, 0x05, 0x00, 0x03, 0x07, 0x01, 0x01
        /*0010*/ 	.byte	0x02, 0x03, 0x00, 0x00, 0x02, 0x06, 0x01, 0x00, 0x04, 0x0b, 0x08, 0x00, 0x09, 0x00, 0x00, 0x00
        /*0020*/ 	.byte	0x00, 0x00, 0x00, 0x00


//--------------------- .nv.info._Z18dropout_bwd_kernelILi256EEvPKfPKiPfiifb --------------------------
	.section	.nv.info._Z18dropout_bwd_kernelILi256EEvPKfPKiPfiifb,"",@"SHT_CUDA_INFO"
	.sectionflags	@""
	.align	4


	//----- nvinfo : EIATTR_CUDA_API_VERSION
	.align		4
        /*0000*/ 	.byte	0x04, 0x37
        /*0002*/ 	.short	(.L_17 - .L_16)
.L_16:
        /*0004*/ 	.word	0x00000082


	//----- nvinfo : EIATTR_KPARAM_INFO
	.align		4
.L_17:
        /*0008*/ 	.byte	0x04, 0x17
        /*000a*/ 	.short	(.L_19 - .L_18)
.L_18:
        /*000c*/ 	.word	0x00000000
        /*0010*/ 	.short	0x0006
        /*0012*/ 	.short	0x0024
        /*0014*/ 	.byte	0x00, 0xf0, 0x05, 0x00


	//----- nvinfo : EIATTR_KPARAM_INFO
	.align		4
.L_19:
        /*0018*/ 	.byte	0x04, 0x17
        /*001a*/ 	.short	(.L_21 - .L_20)
.L_20:
        /*001c*/ 	.word	0x00000000
        /*0020*/ 	.short	0x0005
        /*0022*/ 	.short	0x0020
        /*0024*/ 	.byte	0x00, 0xf0, 0x11, 0x00


	//----- nvinfo : EIATTR_KPARAM_INFO
	.align		4
.L_21:
        /*0028*/ 	.byte	0x04, 0x17
        /*002a*/ 	.short	(.L_23 - .L_22)
.L_22:
        /*002c*/ 	.word	0x00000000
        /*0030*/ 	.short	0x0004
        /*0032*/ 	.short	0x001c
        /*0034*/ 	.byte	0x00, 0xf0, 0x11, 0x00


	//----- nvinfo : EIATTR_KPARAM_INFO
	.align		4
.L_23:
        /*0038*/ 	.byte	0x04, 0x17
        /*003a*/ 	.short	(.L_25 - .L_24)
.L_24:
        /*003c*/ 	.word	0x00000000
        /*0040*/ 	.short	0x0003
        /*0042*/ 	.short	0x0018
        /*0044*/ 	.byte	0x00, 0xf0, 0x11, 0x00


	//----- nvinfo : EIATTR_KPARAM_INFO
	.align		4
.L_25:
        /*0048*/ 	.byte	0x04, 0x17
        /*004a*/ 	.short	(.L_27 - .L_26)
.L_26:
        /*004c*/ 	.word	0x00000000
        /*0050*/ 	.short	0x0002
        /*0052*/ 	.short	0x0010
        /*0054*/ 	.byte	0x00, 0xf5, 0x21, 0x00


	//----- nvinfo : EIATTR_KPARAM_INFO
	.align		4
.L_27:
        /*0058*/ 	.byte	0x04, 0x17
        /*005a*/ 	.short	(.L_29 - .L_28)
.L_28:
        /*005c*/ 	.word	0x00000000
        /*0060*/ 	.short	0x0001
        /*0062*/ 	.short	0x0008
        /*0064*/ 	.byte	0x00, 0xf5, 0x21, 0x00


	//----- nvinfo : EIATTR_KPARAM_INFO
	.align		4
.L_29:
        /*0068*/ 	.byte	0x04, 0x17
        /*006a*/ 	.short	(.L_31 - .L_30)
.L_30:
        /*006c*/ 	.word	0x00000000
        /*0070*/ 	.short	0x0000
        /*0072*/ 	.short	0x0000
        /*0074*/ 	.byte	0x00, 0xf5, 0x21, 0x00


	//----- nvinfo : EIATTR_SPARSE_MMA_MASK
	.align		4
.L_31:
        /*0078*/ 	.byte	0x03, 0x50
        /*007a*/ 	.short	0x0000


	//----- nvinfo : EIATTR_MAXREG_COUNT
	.align		4
        /*007c*/ 	.byte	0x03, 0x1b
        /*007e*/ 	.short	0x00ff


	//----- nvinfo : EIATTR_MERCURY_ISA_VERSION
	.align		4
        /*0080*/ 	.byte	0x03, 0x5f
        /*0082*/ 	.short	0x0101


	//----- nvinfo : EIATTR_VRC_CTA_INIT_COUNT
	.align		4
        /*0084*/ 	.byte	0x02, 0x4a
	.zero		1
	.zero		1


	//----- nvinfo : EIATTR_EXIT_INSTR_OFFSETS
	.align		4
        /*0088*/ 	.byte	0x04, 0x1c
        /*008a*/ 	.short	(.L_33 - .L_32)


	//   ....[0]....
.L_32:
        /*008c*/ 	.word	0x00000040


	//   ....[1]....
        /*0090*/ 	.word	0x00000210


	//   ....[2]....
        /*0094*/ 	.word	0x00000510


	//   ....[3]....
        /*0098*/ 	.word	0x00000840


	//----- nvinfo : EIATTR_CRS_STACK_SIZE
	.align		4
.L_33:
        /*009c*/ 	.byte	0x04, 0x1e
        /*009e*/ 	.short	(.L_35 - .L_34)
.L_34:
        /*00a0*/ 	.word	0x00000000


	//----- nvinfo : EIATTR_CBANK_PARAM_SIZE
	.align		4
.L_35:
        /*00a4*/ 	.byte	0x03, 0x19
        /*00a6*/ 	.short	0x0025


	//----- nvinfo : EIATTR_PARAM_CBANK
	.align		4
        /*00a8*/ 	.byte	0x04, 0x0a
        /*00aa*/ 	.short	(.L_37 - .L_36)
	.align		4
.L_36:
        /*00ac*/ 	.word	index@(.nv.constant0._Z18dropout_bwd_kernelILi256EEvPKfPKiPfiifb)
        /*00b0*/ 	.short	0x0380
        /*00b2*/ 	.short	0x0025


	//----- nvinfo : EIATTR_SW_WAR
	.align		4
.L_37:
        /*00b4*/ 	.byte	0x04, 0x36
        /*00b6*/ 	.short	(.L_39 - .L_38)
.L_38:
        /*00b8*/ 	.word	0x00000008
.L_39:


//--------------------- .nv.info._Z18dropout_fwd_kernelILi256EEvPKfPfPiiifbmm --------------------------
	.section	.nv.info._Z18dropout_fwd_kernelILi256EEvPKfPfPiiifbmm,"",@"SHT_CUDA_INFO"
	.sectionflags	@""
	.align	4


	//----- nvinfo : EIATTR_CUDA_API_VERSION
	.align		4
        /*0000*/ 	.byte	0x04, 0x37
        /*0002*/ 	.short	(.L_41 - .L_40)
.L_40:
        /*0004*/ 	.word	0x00000082


	//----- nvinfo : EIATTR_KPARAM_INFO
	.align		4
.L_41:
        /*0008*/ 	.byte	0x04, 0x17
        /*000a*/ 	.short	(.L_43 - .L_42)
.L_42:
        /*000c*/ 	.word	0x00000000
        /*0010*/ 	.short	0x0008
        /*0012*/ 	.short	0x0030
        /*0014*/ 	.byte	0x00, 0xf0, 0x21, 0x00


	//----- nvinfo : EIATTR_KPARAM_INFO
	.align		4
.L_43:
        /*0018*/ 	.byte	0x04, 0x17
        /*001a*/ 	.short	(.L_45 - .L_44)
.L_44:
        /*001c*/ 	.word	0x00000000
        /*0020*/ 	.short	0x0007
        /*0022*/ 	.short	0x0028
        /*0024*/ 	.byte	0x00, 0xf0, 0x21, 0x00


	//----- nvinfo : EIATTR_KPARAM_INFO
	.align		4
.L_45:
        /*0028*/ 	.byte	0x04, 0x17
        /*002a*/ 	.short	(.L_47 - .L_46)
.L_46:
        /*002c*/ 	.word	0x00000000
        /*0030*/ 	.short	0x0006
        /*0032*/ 	.short	0x0024
        /*0034*/ 	.byte	0x00, 0xf0, 0x05, 0x00


	//----- nvinfo : EIATTR_KPARAM_INFO
	.align		4
.L_47:
        /*0038*/ 	.byte	0x04, 0x17
        /*003a*/ 	.short	(.L_49 - .L_48)
.L_48:
        /*003c*/ 	.word	0x00000000
        /*0040*/ 	.short	0x0005
        /*0042*/ 	.short	0x0020
        /*0044*/ 	.byte	0x00, 0xf0, 0x11, 0x00


	//----- nvinfo : EIATTR_KPARAM_INFO
	.align		4
.L_49:
        /*0048*/ 	.byte	0x04, 0x17
        /*004a*/ 	.short	(.L_51 - .L_50)
.L_50:
        /*004c*/ 	.word	0x00000000
        /*0050*/ 	.short	0x0004
        /*0052*/ 	.short	0x001c
        /*0054*/ 	.byte	0x00, 0xf0, 0x11, 0x00


	//----- nvinfo : EIATTR_KPARAM_INFO
	.align		4
.L_51:
        /*0058*/ 	.byte	0x04, 0x17
        /*005a*/ 	.short	(.L_53 - .L_52)
.L_52:
        /*005c*/ 	.word	0x00000000
        /*0060*/ 	.short	0x0003
        /*0062*/ 	.short	0x0018
        /*0064*/ 	.byte	0x00, 0xf0, 0x11, 0x00


	//----- nvinfo : EIATTR_KPARAM_INFO
	.align		4
.L_53:
        /*0068*/ 	.byte	0x04, 0x17
        /*006a*/ 	.short	(.L_55 - .L_54)
.L_54:
        /*006c*/ 	.word	0x00000000
        /*0070*/ 	.short	0x0002
        /*0072*/ 	.short	0x0010
        /*0074*/ 	.byte	0x00, 0xf5, 0x21, 0x00


	//----- nvinfo : EIATTR_KPARAM_INFO
	.align		4
.L_55:
        /*0078*/ 	.byte	0x04, 0x17
        /*007a*/ 	.short	(.L_57 - .L_56)
.L_56:
        /*007c*/ 	.word	0x00000000
        /*0080*/ 	.short	0x0001
        /*0082*/ 	.short	0x0008
        /*0084*/ 	.byte	0x00, 0xf5, 0x21, 0x00


	//----- nvinfo : EIATTR_KPARAM_INFO
	.align		4
.L_57:
        /*0088*/ 	.byte	0x04, 0x17
        /*008a*/ 	.short	(.L_59 - .L_58)
.L_58:
        /*008c*/ 	.word	0x00000000
        /*0090*/ 	.short	0x0000
        /*0092*/ 	.short	0x0000
        /*0094*/ 	.byte	0x00, 0xf5, 0x21, 0x00


	//----- nvinfo : EIATTR_SPARSE_MMA_MASK
	.align		4
.L_59:
        /*0098*/ 	.byte	0x03, 0x50
        /*009a*/ 	.short	0x0000


	//----- nvinfo : EIATTR_MAXREG_COUNT
	.align		4
        /*009c*/ 	.byte	0x03, 0x1b
        /*009e*/ 	.short	0x00ff


	//----- nvinfo : EIATTR_MERCURY_ISA_VERSION
	.align		4
        /*00a0*/ 	.byte	0x03, 0x5f
        /*00a2*/ 	.short	0x0101


	//----- nvinfo : EIATTR_VRC_CTA_INIT_COUNT
	.align		4
        /*00a4*/ 	.byte	0x02, 0x4a
	.zero		1
	.zero		1


	//----- nvinfo : EIATTR_EXIT_INSTR_OFFSETS
	.align		4
        /*00a8*/ 	.byte	0x04, 0x1c
        /*00aa*/ 	.short	(.L_61 - .L_60)


	//   ....[0]....
.L_60:
        /*00ac*/ 	.word	0x00000040


	//   ....[1]....
        /*00b0*/ 	.word	0x00000200


	//   ....[2]....
        /*00b4*/ 	.word	0x000006c0


	//   ....[3]....
        /*00b8*/ 	.word	0x00000ff0


	//   ....[4]....
        /*00bc*/ 	.word	0x000014e0


	//   ....[5]....
        /*00c0*/ 	.word	0x00001eb0


	//----- nvinfo : EIATTR_CRS_STACK_SIZE
	.align		4
.L_61:
        /*00c4*/ 	.byte	0x04, 0x1e
        /*00c6*/ 	.short	(.L_63 - .L_62)
.L_62:
        /*00c8*/ 	.word	0x00000000


	//----- nvinfo : EIATTR_CBANK_PARAM_SIZE
	.align		4
.L_63:
        /*00cc*/ 	.byte	0x03, 0x19
        /*00ce*/ 	.short	0x0038


	//----- nvinfo : EIATTR_PARAM_CBANK
	.align		4
        /*00d0*/ 	.byte	0x04, 0x0a
        /*00d2*/ 	.short	(.L_65 - .L_64)
	.align		4
.L_64:
        /*00d4*/ 	.word	index@(.nv.constant0._Z18dropout_fwd_kernelILi256EEvPKfPfPiiifbmm)
        /*00d8*/ 	.short	0x0380
        /*00da*/ 	.short	0x0038


	//----- nvinfo : EIATTR_SW_WAR
	.align		4
.L_65:
        /*00dc*/ 	.byte	0x04, 0x36
        /*00de*/ 	.short	(.L_67 - .L_66)
.L_66:
        /*00e0*/ 	.word	0x00000008
.L_67:


//--------------------- .nv.callgraph             --------------------------
	.section	.nv.callgraph,"",@"SHT_CUDA_CALLGRAPH"
	.align	4
	.sectionentsize	8
	.align		4
        /*0000*/ 	.word	0x00000000
	.align		4
        /*0004*/ 	.word	0xffffffff
	.align		4
        /*0008*/ 	.word	0x00000000
	.align		4
        /*000c*/ 	.word	0xfffffffe
	.align		4
        /*0010*/ 	.word	0x00000000
	.align		4
        /*0014*/ 	.word	0xfffffffd
	.align		4
        /*0018*/ 	.word	0x00000000
	.align		4
        /*001c*/ 	.word	0xfffffffc


//--------------------- .text._Z18dropout_bwd_kernelILi256EEvPKfPKiPfiifb --------------------------
	.section	.text._Z18dropout_bwd_kernelILi256EEvPKfPKiPfiifb,"ax",@progbits
	.align	128
        .global         _Z18dropout_bwd_kernelILi256EEvPKfPKiPfiifb
        .type           _Z18dropout_bwd_kernelILi256EEvPKfPKiPfiifb,@function
        .size           _Z18dropout_bwd_kernelILi256EEvPKfPKiPfiifb,(.L_x_27 - _Z18dropout_bwd_kernelILi256EEvPKfPKiPfiifb)
        .other          _Z18dropout_bwd_kernelILi256EEvPKfPKiPfiifb,@"STO_CUDA_ENTRY STV_DEFAULT"
_Z18dropout_bwd_kernelILi256EEvPKfPKiPfiifb:
.text._Z18dropout_bwd_kernelILi256EEvPKfPKiPfiifb:
[----:B------:R-:W-:Y:S08]  /*0000*/  LDC R1, c[0x0][0x37c] ;  /* 0x0000df00ff017b82 */ /* 0x000ff00000000800 */
[----:B------:R-:W0:Y:S08]  /*0010*/  S2UR UR7, SR_CTAID.X ;  /* 0x00000000000779c3 */ /* 0x000e300000002500 */
[----:B------:R-:W0:Y:S02]  /*0020*/  LDC R0, c[0x0][0x398] ;  /* 0x0000e600ff007b82 */ /* 0x000e240000000800 */
[----:B0-----:R-:W-:-:S13]  /*0030*/  ISETP.LE.AND P0, PT, R0, UR7, PT ;  /* 0x0000000700007c0c */ /* 0x001fda000bf03270 */
[----:B------:R-:W-:Y:S05]  /*0040*/  @P0 EXIT ;  /* 0x000000000000094d */ /* 0x000fea0003800000 */
[----:B------:R-:W0:Y:S01]  /*0050*/  LDCU.U8 UR5, c[0x0][0x3a4] ;  /* 0x00007480ff0577ac */ /* 0x000e220008000000 */
[----:B------:R-:W1:Y:S01]  /*0060*/  LDC R2, c[0x0][0x3a0] ;  /* 0x0000e800ff027b82 */ /* 0x000e620000000800 */
[----:B------:R-:W-:Y:S01]  /*0070*/  IMAD.MOV.U32 R0, RZ, RZ, 0x3f800000 ;  /* 0x3f800000ff007424 */ /* 0x000fe200078e00ff */
[----:B------:R-:W2:Y:S01]  /*0080*/  LDCU UR4, c[0x0][0x39c] ;  /* 0x00007380ff0477ac */ /* 0x000ea20008000800 */
[----:B------:R-:W3:Y:S01]  /*0090*/  LDCU.64 UR10, c[0x0][0x358] ;  /* 0x00006b00ff0a77ac */ /* 0x000ee20008000a00 */
[----:B0-----:R-:W-:Y:S02]  /*00a0*/  UPRMT UR6, UR5, 0x8880, URZ ;  /* 0x0000888005067896 */ /* 0x001fe400080000ff */
[----:B--2---:R-:W-:-:S04]  /*00b0*/  USHF.R.S32.HI UR8, URZ, 0x1f, UR4 ;  /* 0x0000001fff087899 */ /* 0x004fc80008011404 */
[----:B------:R-:W-:Y:S01]  /*00c0*/  ISETP.NE.AND P0, PT, RZ, UR6, PT ;  /* 0x00000006ff007c0c */ /* 0x000fe2000bf05270 */
[----:B------:R-:W-:Y:S02]  /*00d0*/  UIMAD.WIDE.U32 UR4, UR7, UR4, URZ ;  /* 0x00000004070472a5 */ /* 0x000fe4000f8e00ff */
[----:B------:R-:W-:Y:S01]  /*00e0*/  UIMAD UR6, UR8, UR7, URZ ;  /* 0x00000007080672a4 */ /* 0x000fe2000f8e02ff */
[----:B-1----:R-:W-:-:S03]  /*00f0*/  FSETP.GEU.OR P0, PT, R2, 1, !P0 ;  /* 0x3f8000000200780b */ /* 0x002fc6000470e400 */
[----:B------:R-:W-:-:S10]  /*0100*/  UIADD3 UR6, UPT, UPT, UR5, UR6, URZ ;  /* 0x0000000605067290 */ /* 0x000fd4000fffe0ff */
[----:B---3--:R-:W-:Y:S05]  /*0110*/  @P0 BRA `(.L_x_0) ;  /* 0x0000000000300947 */ /* 0x008fea0003800000 */
[----:B------:R-:W-:-:S04]  /*0120*/  FADD R0, -R2, 1 ;  /* 0x3f80000002007421 */ /* 0x000fc80000000100 */
[----:B------:R-:W-:-:S05]  /*0130*/  VIADD R2, R0, 0x1800000 ;  /* 0x0180000000027836 */ /* 0x000fca0000000000 */
[----:B------:R-:W-:-:S04]  /*0140*/  LOP3.LUT R2, R2, 0x7f800000, RZ, 0xc0, !PT ;  /* 0x7f80000002027812 */ /* 0x000fc800078ec0ff */
[----:B------:R-:W-:-:S13]  /*0150*/  ISETP.GT.U32.AND P0, PT, R2, 0x1ffffff, PT ;  /* 0x01ffffff0200780c */ /* 0x000fda0003f04070 */
[----:B------:R-:W-:Y:S05]  /*0160*/  @P0 BRA `(.L_x_1) ;  /* 0x00000000000c0947 */ /* 0x000fea0003800000 */
[----:B------:R-:W-:-:S07]  /*0170*/  MOV R2, 0x190 ;  /* 0x0000019000027802 */ /* 0x000fce0000000f00 */
[----:B------:R-:W-:Y:S05]  /*0180*/  CALL.REL.NOINC `($__internal_0_$__cuda_sm20_rcp_rn_f32_slowpath) ;  /* 0x0000000400b07944 */ /* 0x000fea0003c00000 */
[----:B------:R-:W-:Y:S05]  /*0190*/  BRA `(.L_x_0) ;  /* 0x0000000000107947 */ /* 0x000fea0003800000 */
.L_x_1:
[----:B------:R-:W0:Y:S02]  /*01a0*/  MUFU.RCP R3, R0 ;  /* 0x0000000000037308 */ /* 0x000e240000001000 */
[----:B0-----:R-:W-:-:S04]  /*01b0*/  FFMA R2, R0, R3, -1 ;  /* 0xbf80000000027423 */ /* 0x001fc80000000003 */
[----:B------:R-:W-:-:S04]  /*01c0*/  FADD.FTZ R2, -R2, -RZ ;  /* 0x800000ff02027221 */ /* 0x000fc80000010100 */
[----:B------:R-:W-:-:S07]  /*01d0*/  FFMA R0, R3, R2, R3 ;  /* 0x0000000203007223 */ /* 0x000fce0000000003 */
.L_x_0:
[----:B------:R-:W0:Y:S01]  /*01e0*/  S2R R2, SR_TID.X ;  /* 0x0000000000027919 */ /* 0x000e220000002100 */
[----:B------:R-:W0:Y:S02]  /*01f0*/  LDCU UR7, c[0x0][0x39c] ;  /* 0x00007380ff0777ac */ /* 0x000e240008000800 */
[----:B0-----:R-:W-:-:S13]  /*0200*/  ISETP.GE.AND P0, PT, R2, UR7, PT ;  /* 0x0000000702007c0c */ /* 0x001fda000bf06270 */
[----:B------:R-:W-:Y:S05]  /*0210*/  @P0 EXIT ;  /* 0x000000000000094d */ /* 0x000fea0003800000 */
[----:B------:R-:W-:Y:S01]  /*0220*/  LOP3.LUT R3, RZ, R2, RZ, 0x33, !PT ;  /* 0x00000002ff037212 */ /* 0x000fe200078e33ff */
[----:B------:R-:W-:Y:S04]  /*0230*/  BSSY.RECONVERGENT B0, `(.L_x_2) ;  /* 0x000002d000007945 */ /* 0x000fe80003800200 */
[----:B------:R-:W-:-:S05]  /*0240*/  VIADD R3, R3, UR7 ;  /* 0x0000000703037c36 */ /* 0x000fca0008000000 */
[C---:B------:R-:W-:Y:S02]  /*0250*/  LOP3.LUT R4, R3.reuse, 0x300, RZ, 0xc0, !PT ;  /* 0x0000030003047812 */ /* 0x040fe400078ec0ff */
[----:B------:R-:W-:Y:S02]  /*0260*/  ISETP.GE.U32.AND P0, PT, R3, 0x300, PT ;  /* 0x000003000300780c */ /* 0x000fe40003f06070 */
[----:B------:R-:W-:-:S13]  /*0270*/  ISETP.NE.AND P1, PT, R4, 0x300, PT ;  /* 0x000003000400780c */ /* 0x000fda0003f25270 */
[----:B------:R-:W-:Y:S05]  /*0280*/  @!P1 BRA `(.L_x_3) ;  /* 0x00000000009c9947 */ /* 0x000fea0003800000 */
[----:B------:R-:W0:Y:S01]  /*0290*/  LDCU.128 UR12, c[0x0][0x380] ;  /* 0x00007000ff0c77ac */ /* 0x000e220008000c00 */
[----:B------:R-:W-:Y:S02]  /*02a0*/  IADD3 R15, P1, PT, R2, UR4, RZ ;  /* 0x00000004020f7c10 */ /* 0x000fe4000ff3e0ff */
[----:B------:R-:W-:Y:S01]  /*02b0*/  LEA.HI R3, R3, 0x1, RZ, 0x18 ;  /* 0x0000000103037811 */ /* 0x000fe200078fc0ff */
[----:B------:R-:W1:Y:S02]  /*02c0*/  LDCU.64 UR8, c[0x0][0x390] ;  /* 0x00007200ff0877ac */ /* 0x000e640008000a00 */
[----:B------:R-:W-:Y:S02]  /*02d0*/  IMAD.X R6, RZ, RZ, UR6, P1 ;  /* 0x00000006ff067e24 */ /* 0x000fe400088e06ff */
[C---:B------:R-:W-:Y:S01]  /*02e0*/  IMAD.SHL.U32 R4, R3.reuse, 0x100, RZ ;  /* 0x0000010003047824 */ /* 0x040fe200078e00ff */
[----:B------:R-:W-:Y:S01]  /*02f0*/  LOP3.LUT R3, R3, 0x3, RZ, 0xc0, !PT ;  /* 0x0000000303037812 */ /* 0x000fe200078ec0ff */
[C---:B------:R-:W-:Y:S01]  /*0300*/  IMAD.SHL.U32 R10, R15.reuse, 0x4, RZ ;  /* 0x000000040f0a7824 */ /* 0x040fe200078e00ff */
[----:B------:R-:W-:-:S02]  /*0310*/  SHF.L.U64.HI R15, R15, 0x2, R6 ;  /* 0x000000020f0f7819 */ /* 0x000fc40000010206 */
[----:B------:R-:W-:Y:S01]  /*0320*/  LOP3.LUT R5, R4, 0x300, RZ, 0xc0, !PT ;  /* 0x0000030004057812 */ /* 0x000fe200078ec0ff */
[----:B------:R-:W-:Y:S01]  /*0330*/  IMAD.MOV R3, RZ, RZ, -R3 ;  /* 0x000000ffff037224 */ /* 0x000fe200078e0a03 */
[----:B0-----:R-:W-:-:S03]  /*0340*/  IADD3 R8, P2, PT, R10, UR12, RZ ;  /* 0x0000000c0a087c10 */ /* 0x001fc6000ff5e0ff */
[----:B------:R-:W-:Y:S01]  /*0350*/  IMAD.IADD R2, R2, 0x1, R5 ;  /* 0x0000000102027824 */ /* 0x000fe200078e0205 */
[C---:B------:R-:W-:Y:S02]  /*0360*/  IADD3 R6, P3, PT, R10.reuse, UR14, RZ ;  /* 0x0000000e0a067c10 */ /* 0x040fe4000ff7e0ff */
[----:B-1----:R-:W-:Y:S02]  /*0370*/  IADD3 R10, P1, PT, R10, UR8, RZ ;  /* 0x000000080a0a7c10 */ /* 0x002fe4000ff3e0ff */
[C---:B------:R-:W-:Y:S02]  /*0380*/  IADD3.X R13, PT, PT, R15.reuse, UR13, RZ, P2, !PT ;  /* 0x0000000d0f0d7c10 */ /* 0x040fe400097fe4ff */
[C---:B------:R-:W-:Y:S02]  /*0390*/  IADD3.X R11, PT, PT, R15.reuse, UR15, RZ, P3, !PT ;  /* 0x0000000f0f0b7c10 */ /* 0x040fe40009ffe4ff */
[----:B------:R-:W-:-:S07]  /*03a0*/  IADD3.X R15, PT, PT, R15, UR9, RZ, P1, !PT ;  /* 0x000000090f0f7c10 */ /* 0x000fce0008ffe4ff */
.L_x_4:
[----:B0-----:R-:W-:Y:S02]  /*03b0*/  IMAD.MOV.U32 R4, RZ, RZ, R6 ;  /* 0x000000ffff047224 */ /* 0x001fe400078e0006 */
[----:B------:R-:W-:-:S05]  /*03c0*/  IMAD.MOV.U32 R5, RZ, RZ, R11 ;  /* 0x000000ffff057224 */ /* 0x000fca00078e000b */
[----:B------:R-:W2:Y:S02]  /*03d0*/  LDG.E.CONSTANT R4, desc[UR10][R4.64] ;  /* 0x0000000a04047981 */ /* 0x000ea4000c1e9900 */
[----:B--2---:R-:W-:-:S13]  /*03e0*/  ISETP.NE.AND P1, PT, R4, RZ, PT ;  /* 0x000000ff0400720c */ /* 0x004fda0003f25270 */
[----:B------:R-:W-:Y:S02]  /*03f0*/  @P1 IMAD.MOV.U32 R4, RZ, RZ, R8 ;  /* 0x000000ffff041224 */ /* 0x000fe400078e0008 */
[----:B------:R-:W-:-:S05]  /*0400*/  @P1 IMAD.MOV.U32 R5, RZ, RZ, R13 ;  /* 0x000000ffff051224 */ /* 0x000fca00078e000d */
[----:B------:R0:W2:Y:S01]  /*0410*/  @P1 LDG.E.CONSTANT R9, desc[UR10][R4.64] ;  /* 0x0000000a04091981 */ /* 0x0000a2000c1e9900 */
[----:B------:R-:W-:Y:S01]  /*0420*/  IMAD.MOV.U32 R7, RZ, RZ, RZ ;  /* 0x000000ffff077224 */ /* 0x000fe200078e00ff */
[----:B------:R-:W-:Y:S01]  /*0430*/  IADD3 R6, P4, PT, R6, 0x400, RZ ;  /* 0x0000040006067810 */ /* 0x000fe20007f9e0ff */
[----:B------:R-:W-:Y:S01]  /*0440*/  VIADD R3, R3, 0x1 ;  /* 0x0000000103037836 */ /* 0x000fe20000000000 */
[----:B------:R-:W-:-:S03]  /*0450*/  IADD3 R8, P3, PT, R8, 0x400, RZ ;  /* 0x0000040008087810 */ /* 0x000fc60007f7e0ff */
[----:B------:R-:W-:Y:S02]  /*0460*/  IMAD.X R11, RZ, RZ, R11, P4 ;  /* 0x000000ffff0b7224 */ /* 0x000fe400020e060b */
[----:B------:R-:W-:Y:S02]  /*0470*/  IMAD.X R13, RZ, RZ, R13, P3 ;  /* 0x000000ffff0d7224 */ /* 0x000fe400018e060d */
[----:B0-----:R-:W-:Y:S01]  /*0480*/  IMAD.MOV.U32 R4, RZ, RZ, R10 ;  /* 0x000000ffff047224 */ /* 0x001fe200078e000a */
[----:B------:R-:W-:Y:S01]  /*0490*/  IADD3 R10, P2, PT, R10, 0x400, RZ ;  /* 0x000004000a0a7810 */ /* 0x000fe20007f5e0ff */
[----:B------:R-:W-:-:S04]  /*04a0*/  IMAD.MOV.U32 R5, RZ, RZ, R15 ;  /* 0x000000ffff057224 */ /* 0x000fc800078e000f */
[----:B------:R-:W-:Y:S02]  /*04b0*/  IMAD.X R15, RZ, RZ, R15, P2 ;  /* 0x000000ffff0f7224 */ /* 0x000fe400010e060f */
[----:B--2---:R-:W-:Y:S01]  /*04c0*/  @P1 FMUL R7, R9, R0 ;  /* 0x0000000009071220 */ /* 0x004fe20000400000 */
[----:B------:R-:W-:-:S04]  /*04d0*/  ISETP.NE.AND P1, PT, R3, RZ, PT ;  /* 0x000000ff0300720c */ /* 0x000fc80003f25270 */
[----:B------:R0:W-:Y:S09]  /*04e0*/  STG.E desc[UR10][R4.64], R7 ;  /* 0x0000000704007986 */ /* 0x0001f2000c10190a */
[----:B------:R-:W-:Y:S05]  /*04f0*/  @P1 BRA `(.L_x_4) ;  /* 0xfffffffc00ac1947 */ /* 0x000fea000383ffff */
.L_x_3:
[----:B------:R-:W-:Y:S05]  /*0500*/  BSYNC.RECONVERGENT B0 ;  /* 0x0000000000007941 */ /* 0x000fea0003800200 */
.L_x_2:
[----:B------:R-:W-:Y:S05]  /*0510*/  @!P0 EXIT ;  /* 0x000000000000894d */ /* 0x000fea0003800000 */
[----:B------:R-:W1:Y:S01]  /*0520*/  LDCU.128 UR12, c[0x0][0x380] ;  /* 0x00007000ff0c77ac */ /* 0x000e620008000c00 */
[----:B------:R-:W-:Y:S01]  /*0530*/  IADD3 R23, P0, PT, R2, UR4, RZ ;  /* 0x0000000402177c10 */ /* 0x000fe2000ff1e0ff */
[----:B------:R-:W2:Y:S04]  /*0540*/  LDCU.64 UR8, c[0x0][0x390] ;  /* 0x00007200ff0877ac */ /* 0x000ea80008000a00 */
[----:B0-----:R-:W-:Y:S01]  /*0550*/  IMAD.X R4, RZ, RZ, UR6, P0 ;  /* 0x00000006ff047e24 */ /* 0x001fe200080e06ff */
[C---:B------:R-:W-:Y:S01]  /*0560*/  LEA R10, P0, R23.reuse, 0x800, 0x2 ;  /* 0x00000800170a7811 */ /* 0x040fe200078010ff */
[----:B------:R-:W0:Y:S03]  /*0570*/  LDCU UR4, c[0x0][0x39c] ;  /* 0x00007380ff0477ac */ /* 0x000e260008000800 */
[----:B------:R-:W-:-:S02]  /*0580*/  LEA.HI.X R23, R23, RZ, R4, 0x2, P0 ;  /* 0x000000ff17177211 */ /* 0x000fc400000f1404 */
[C---:B-1----:R-:W-:Y:S02]  /*0590*/  IADD3 R4, P0, PT, R10.reuse, UR14, RZ ;  /* 0x0000000e0a047c10 */ /* 0x042fe4000ff1e0ff */
[C---:B------:R-:W-:Y:S02]  /*05a0*/  IADD3 R12, P1, PT, R10.reuse, UR12, RZ ;  /* 0x0000000c0a0c7c10 */ /* 0x040fe4000ff3e0ff */
[----:B--2---:R-:W-:Y:S02]  /*05b0*/  IADD3 R10, P2, PT, R10, UR8, RZ ;  /* 0x000000080a0a7c10 */ /* 0x004fe4000ff5e0ff */
[C---:B------:R-:W-:Y:S02]  /*05c0*/  IADD3.X R5, PT, PT, R23.reuse, UR15, RZ, P0, !PT ;  /* 0x0000000f17057c10 */ /* 0x040fe400087fe4ff */
[C---:B------:R-:W-:Y:S02]  /*05d0*/  IADD3.X R13, PT, PT, R23.reuse, UR13, RZ, P1, !PT ;  /* 0x0000000d170d7c10 */ /* 0x040fe40008ffe4ff */
[----:B0-----:R-:W-:-:S07]  /*05e0*/  IADD3.X R23, PT, PT, R23, UR9, RZ, P2, !PT ;  /* 0x0000000917177c10 */ /* 0x001fce00097fe4ff */
.L_x_5:
[----:B0-----:R-:W2:Y:S04]  /*05f0*/  LDG.E.CONSTANT R8, desc[UR10][R4.64+-0x800] ;  /* 0xfff8000a04087981 */ /* 0x001ea8000c1e9900 */
[----:B------:R-:W3:Y:S04]  /*0600*/  LDG.E.CONSTANT R3, desc[UR10][R4.64+-0x400] ;  /* 0xfffc000a04037981 */ /* 0x000ee8000c1e9900 */
[----:B------:R-:W4:Y:S04]  /*0610*/  LDG.E.CONSTANT R6, desc[UR10][R4.64] ;  /* 0x0000000a04067981 */ /* 0x000f28000c1e9900 */
[----:B------:R-:W5:Y:S01]  /*0620*/  LDG.E.CONSTANT R7, desc[UR10][R4.64+0x400] ;  /* 0x0004000a04077981 */ /* 0x000f62000c1e9900 */
[----:B--2---:R-:W-:-:S02]  /*0630*/  ISETP.NE.AND P0, PT, R8, RZ, PT ;  /* 0x000000ff0800720c */ /* 0x004fc40003f05270 */
[----:B---3--:R-:W-:Y:S02]  /*0640*/  ISETP.NE.AND P1, PT, R3, RZ, PT ;  /* 0x000000ff0300720c */ /* 0x008fe40003f25270 */
[----:B----4-:R-:W-:Y:S01]  /*0650*/  ISETP.NE.AND P2, PT, R6, RZ, PT ;  /* 0x000000ff0600720c */ /* 0x010fe20003f45270 */
[----:B------:R-:W-:Y:S01]  /*0660*/  IMAD.MOV.U32 R6, RZ, RZ, R12 ;  /* 0x000000ffff067224 */ /* 0x000fe200078e000c */
[----:B-----5:R-:W-:Y:S01]  /*0670*/  ISETP.NE.AND P3, PT, R7, RZ, PT ;  /* 0x000000ff0700720c */ /* 0x020fe20003f65270 */
[----:B------:R-:W-:-:S06]  /*0680*/  IMAD.MOV.U32 R7, RZ, RZ, R13 ;  /* 0x000000ffff077224 */ /* 0x000fcc00078e000d */
[----:B------:R-:W2:Y:S04]  /*0690*/  @P0 LDG.E.CONSTANT R9, desc[UR10][R6.64+-0x800] ;  /* 0xfff8000a06090981 */ /* 0x000ea8000c1e9900 */
[----:B------:R-:W3:Y:S04]  /*06a0*/  @P1 LDG.E.CONSTANT R13, desc[UR10][R6.64+-0x400] ;  /* 0xfffc000a060d1981 */ /* 0x000ee8000c1e9900 */
[----:B------:R-:W4:Y:S04]  /*06b0*/  @P2 LDG.E.CONSTANT R17, desc[UR10][R6.64] ;  /* 0x0000000a06112981 */ /* 0x000f28000c1e9900 */
[----:B------:R-:W5:Y:S01]  /*06c0*/  @P3 LDG.E.CONSTANT R21, desc[UR10][R6.64+0x400] ;  /* 0x0004000a06153981 */ /* 0x000f62000c1e9900 */
[----:B------:R-:W-:-:S02]  /*06d0*/  IMAD.MOV.U32 R3, RZ, RZ, RZ ;  /* 0x000000ffff037224 */ /* 0x000fc400078e00ff */
[----:B------:R-:W-:Y:S02]  /*06e0*/  IMAD.MOV.U32 R11, RZ, RZ, RZ ;  /* 0x000000ffff0b7224 */ /* 0x000fe400078e00ff */
[----:B------:R-:W-:Y:S02]  /*06f0*/  IMAD.MOV.U32 R15, RZ, RZ, RZ ;  /* 0x000000ffff0f7224 */ /* 0x000fe400078e00ff */
[----:B------:R-:W-:Y:S02]  /*0700*/  IMAD.MOV.U32 R19, RZ, RZ, RZ ;  /* 0x000000ffff137224 */ /* 0x000fe400078e00ff */
[----:B------:R-:W-:Y:S02]  /*0710*/  IMAD.MOV.U32 R8, RZ, RZ, R10 ;  /* 0x000000ffff087224 */ /* 0x000fe400078e000a */
[----:B------:R-:W-:Y:S02]  /*0720*/  VIADD R2, R2, 0x400 ;  /* 0x0000040002027836 */ /* 0x000fe40000000000 */
[----:B--2---:R-:W-:Y:S01]  /*0730*/  @P0 FMUL R3, R9, R0 ;  /* 0x0000000009030220 */ /* 0x004fe20000400000 */
[----:B------:R-:W-:-:S02]  /*0740*/  IMAD.MOV.U32 R9, RZ, RZ, R23 ;  /* 0x000000ffff097224 */ /* 0x000fc400078e0017 */
[----:B------:R-:W-:Y:S01]  /*0750*/  ISETP.GE.AND P0, PT, R2, UR4, PT ;  /* 0x0000000402007c0c */ /* 0x000fe2000bf06270 */
[-C--:B---3--:R-:W-:Y:S01]  /*0760*/  @P1 FMUL R11, R13, R0.reuse ;  /* 0x000000000d0b1220 */ /* 0x088fe20000400000 */
[----:B------:R-:W-:Y:S01]  /*0770*/  IADD3 R4, P1, PT, R4, 0x1000, RZ ;  /* 0x0000100004047810 */ /* 0x000fe20007f3e0ff */
[----:B------:R0:W-:Y:S01]  /*0780*/  STG.E desc[UR10][R8.64+-0x800], R3 ;  /* 0xfff8000308007986 */ /* 0x0001e2000c10190a */
[-C--:B----4-:R-:W-:Y:S01]  /*0790*/  @P2 FMUL R15, R17, R0.reuse ;  /* 0x00000000110f2220 */ /* 0x090fe20000400000 */
[----:B------:R-:W-:Y:S02]  /*07a0*/  IADD3 R12, P2, PT, R6, 0x1000, RZ ;  /* 0x00001000060c7810 */ /* 0x000fe40007f5e0ff */
[----:B------:R0:W-:Y:S01]  /*07b0*/  STG.E desc[UR10][R8.64+-0x400], R11 ;  /* 0xfffc000b08007986 */ /* 0x0001e2000c10190a */
[----:B------:R-:W-:Y:S02]  /*07c0*/  IMAD.X R5, RZ, RZ, R5, P1 ;  /* 0x000000ffff057224 */ /* 0x000fe400008e0605 */
[----:B-----5:R-:W-:Y:S01]  /*07d0*/  @P3 FMUL R19, R21, R0 ;  /* 0x0000000015133220 */ /* 0x020fe20000400000 */
[----:B------:R-:W-:Y:S01]  /*07e0*/  IADD3 R10, P3, PT, R8, 0x1000, RZ ;  /* 0x00001000080a7810 */ /* 0x000fe20007f7e0ff */
[----:B------:R0:W-:Y:S01]  /*07f0*/  STG.E desc[UR10][R8.64], R15 ;  /* 0x0000000f08007986 */ /* 0x0001e2000c10190a */
[----:B------:R-:W-:-:S03]  /*0800*/  IMAD.X R13, RZ, RZ, R7, P2 ;  /* 0x000000ffff0d7224 */ /* 0x000fc600010e0607 */
[----:B------:R0:W-:Y:S01]  /*0810*/  STG.E desc[UR10][R8.64+0x400], R19 ;  /* 0x0004001308007986 */ /* 0x0001e2000c10190a */
[----:B------:R-:W-:Y:S01]  /*0820*/  IMAD.X R23, RZ, RZ, R9, P3 ;  /* 0x000000ffff177224 */ /* 0x000fe200018e0609 */
[----:B------:R-:W-:Y:S06]  /*0830*/  @!P0 BRA `(.L_x_5) ;  /* 0xfffffffc006c8947 */ /* 0x000fec000383ffff */
[----:B------:R-:W-:Y:S05]  /*0840*/  EXIT ;  /* 0x000000000000794d */ /* 0x000fea0003800000 */
        .weak           $__internal_0_$__cuda_sm20_rcp_rn_f32_slowpath
        .type           $__internal_0_$__cuda_sm20_rcp_rn_f32_slowpath,@function
        .size           $__internal_0_$__cuda_sm20_rcp_rn_f32_slowpath,(.L_x_27 - $__internal_0_$__cuda_sm20_rcp_rn_f32_slowpath)
$__internal_0_$__cuda_sm20_rcp_rn_f32_slowpath:
[----:B------:R-:W-:-:S05]  /*0850*/  IMAD.SHL.U32 R3, R0, 0x2, RZ ;  /* 0x0000000200037824 */ /* 0x000fca00078e00ff */
[----:B------:R-:W-:-:S04]  /*0860*/  SHF.R.U32.HI R3, RZ, 0x18, R3 ;  /* 0x00000018ff037819 */ /* 0x000fc80000011603 */
[----:B------:R-:W-:-:S13]  /*0870*/  ISETP.NE.U32.AND P0, PT, R3, RZ, PT ;  /* 0x000000ff0300720c */ /* 0x000fda0003f05070 */
[----:B------:R-:W-:Y:S05]  /*0880*/  @P0 BRA `(.L_x_6) ;  /* 0x00000000002c0947 */ /* 0x000fea0003800000 */
[----:B------:R-:W-:-:S05]  /*0890*/  IMAD.SHL.U32 R3, R0, 0x2, RZ ;  /* 0x0000000200037824 */ /* 0x000fca00078e00ff */
[----:B------:R-:W-:-:S13]  /*08a0*/  ISETP.NE.AND P0, PT, R3, RZ, PT ;  /* 0x000000ff0300720c */ /* 0x000fda0003f05270 */
[----:B------:R2:W3:Y:S01]  /*08b0*/  @!P0 MUFU.RCP R3, R0 ;  /* 0x0000000000038308 */ /* 0x0004e20000001000 */
[----:B------:R-:W-:Y:S05]  /*08c0*/  @!P0 BRA `(.L_x_7) ;  /* 0x0000000000a48947 */ /* 0x000fea0003800000 */
[----:B------:R-:W-:-:S04]  /*08d0*/  FFMA R4, R0, 1.84467440737095516160e+19, RZ ;  /* 0x5f80000000047823 */ /* 0x000fc800000000ff */
[----:B---3--:R-:W2:Y:S02]  /*08e0*/  MUFU.RCP R3, R4 ;  /* 0x0000000400037308 */ /* 0x008ea40000001000 */
[----:B--2---:R-:W-:-:S04]  /*08f0*/  FFMA R0, R4, R3, -1 ;  /* 0xbf80000004007423 */ /* 0x004fc80000000003 */
[----:B------:R-:W-:-:S04]  /*0900*/  FADD.FTZ R0, -R0, -RZ ;  /* 0x800000ff00007221 */ /* 0x000fc80000010100 */
[----:B------:R-:W-:-:S04]  /*0910*/  FFMA R0, R3, R0, R3 ;  /* 0x0000000003007223 */ /* 0x000fc80000000003 */
[----:B------:R-:W-:Y:S01]  /*0920*/  FFMA R3, R0, 1.84467440737095516160e+19, RZ ;  /* 0x5f80000000037823 */ /* 0x000fe200000000ff */
[----:B------:R-:W-:Y:S06]  /*0930*/  BRA `(.L_x_7) ;  /* 0x0000000000887947 */ /* 0x000fec0003800000 */
.L_x_6:
[----:B------:R-:W-:-:S05]  /*0940*/  VIADD R4, R3, 0xffffff03 ;  /* 0xffffff0303047836 */ /* 0x000fca0000000000 */
[----:B------:R-:W-:-:S13]  /*0950*/  ISETP.GT.U32.AND P0, PT, R4, 0x1, PT ;  /* 0x000000010400780c */ /* 0x000fda0003f04070 */
[----:B------:R-:W-:Y:S05]  /*0960*/  @P0 BRA `(.L_x_8) ;  /* 0x0000000000780947 */ /* 0x000fea0003800000 */
[----:B------:R-:W-:Y:S01]  /*0970*/  LOP3.LUT R5, R0, 0x7fffff, RZ, 0xc0, !PT ;  /* 0x007fffff00057812 */ /* 0x000fe200078ec0ff */
[----:B------:R-:W-:-:S03]  /*0980*/  IMAD.MOV.U32 R9, RZ, RZ, 0x3 ;  /* 0x00000003ff097424 */ /* 0x000fc600078e00ff */
[----:B------:R-:W-:Y:S02]  /*0990*/  LOP3.LUT R5, R5, 0x3f800000, RZ, 0xfc, !PT ;  /* 0x3f80000005057812 */ /* 0x000fe400078efcff */
[----:B------:R-:W-:Y:S02]  /*09a0*/  SHF.L.U32 R10, R9, R4, RZ ;  /* 0x00000004090a7219 */ /* 0x000fe400000006ff */
[----:B------:R-:W0:Y:S02]  /*09b0*/  MUFU.RCP R6, R5 ;  /* 0x0000000500067308 */ /* 0x000e240000001000 */
[----:B0-----:R-:W-:-:S04]  /*09c0*/  FFMA R7, R5, R6, -1 ;  /* 0xbf80000005077423 */ /* 0x001fc80000000006 */
[----:B------:R-:W-:-:S04]  /*09d0*/  FADD.FTZ R7, -R7, -RZ ;  /* 0x800000ff07077221 */ /* 0x000fc80000010100 */
[CCC-:B------:R-:W-:Y:S01]  /*09e0*/  FFMA.RM R8, R6.reuse, R7.reuse, R6.reuse ;  /* 0x0000000706087223 */ /* 0x1c0fe20000004006 */
[----:B------:R-:W-:-:S04]  /*09f0*/  FFMA.RP R7, R6, R7, R6 ;  /* 0x0000000706077223 */ /* 0x000fc80000008006 */
[C---:B------:R-:W-:Y:S02]  /*0a00*/  LOP3.LUT R6, R8.reuse, 0x7fffff, RZ, 0xc0, !PT ;  /* 0x007fffff08067812 */ /* 0x040fe400078ec0ff */
[----:B------:R-:W-:Y:S02]  /*0a10*/  FSETP.NEU.FTZ.AND P0, PT, R8, R7, PT ;  /* 0x000000070800720b */ /* 0x000fe40003f1d000 */
[----:B------:R-:W-:Y:S02]  /*0a20*/  LOP3.LUT R7, R6, 0x800000, RZ, 0xfc, !PT ;  /* 0x0080000006077812 */ /* 0x000fe400078efcff */
[----:B------:R-:W-:Y:S02]  /*0a30*/  SEL R6, RZ, 0xffffffff, !P0 ;  /* 0xffffffffff067807 */ /* 0x000fe40004000000 */
[----:B------:R-:W-:-:S03]  /*0a40*/  LOP3.LUT R5, R10, R7, RZ, 0xc0, !PT ;  /* 0x000000070a057212 */ /* 0x000fc600078ec0ff */
[----:B------:R-:W-:Y:S01]  /*0a50*/  IMAD.MOV R6, RZ, RZ, -R6 ;  /* 0x000000ffff067224 */ /* 0x000fe200078e0a06 */
[----:B------:R-:W-:-:S04]  /*0a60*/  SHF.R.U32.HI R5, RZ, R4, R5 ;  /* 0x00000004ff057219 */ /* 0x000fc80000011605 */
[----:B------:R-:W-:Y:S02]  /*0a70*/  LOP3.LUT P1, RZ, R6, R4, R7, 0xf8, !PT ;  /* 0x0000000406ff7212 */ /* 0x000fe4000782f807 */
[C---:B------:R-:W-:Y:S02]  /*0a80*/  LOP3.LUT P0, RZ, R5.reuse, 0x1, RZ, 0xc0, !PT ;  /* 0x0000000105ff7812 */ /* 0x040fe4000780c0ff */
[----:B------:R-:W-:-:S04]  /*0a90*/  LOP3.LUT P2, RZ, R5, 0x2, RZ, 0xc0, !PT ;  /* 0x0000000205ff7812 */ /* 0x000fc8000784c0ff */
[----:B------:R-:W-:Y:S02]  /*0aa0*/  PLOP3.LUT P0, PT, P0, P1, P2, 0xe0, 0x0 ;  /* 0x000000000000781c */ /* 0x000fe40000703c20 */
[----:B------:R-:W-:Y:S02]  /*0ab0*/  LOP3.LUT P1, RZ, R0, 0x7fffff, RZ, 0xc0, !PT ;  /* 0x007fffff00ff7812 */ /* 0x000fe4000782c0ff */
[----:B------:R-:W-:-:S05]  /*0ac0*/  SEL R4, RZ, 0x1, !P0 ;  /* 0x00000001ff047807 */ /* 0x000fca0004000000 */
[----:B------:R-:W-:-:S05]  /*0ad0*/  IMAD.MOV R4, RZ, RZ, -R4 ;  /* 0x000000ffff047224 */ /* 0x000fca00078e0a04 */
[----:B------:R-:W-:Y:S01]  /*0ae0*/  ISETP.GE.AND P0, PT, R4, RZ, PT ;  /* 0x000000ff0400720c */ /* 0x000fe20003f06270 */
[----:B------:R-:W-:-:S05]  /*0af0*/  VIADD R4, R3, 0xffffff04 ;  /* 0xffffff0403047836 */ /* 0x000fca0000000000 */
[----:B------:R-:W-:-:S07]  /*0b00*/  SHF.R.U32.HI R3, RZ, R4, R7 ;  /* 0x00000004ff037219 */ /* 0x000fce0000011607 */
[----:B------:R-:W-:-:S04]  /*0b10*/  @!P0 VIADD R3, R3, 0x1 ;  /* 0x0000000103038836 */ /* 0x000fc80000000000 */
[----:B------:R-:W-:-:S05]  /*0b20*/  @!P1 IMAD.SHL.U32 R3, R3, 0x2, RZ ;  /* 0x0000000203039824 */ /* 0x000fca00078e00ff */
[----:B------:R-:W-:Y:S01]  /*0b30*/  LOP3.LUT R3, R3, 0x80000000, R0, 0xf8, !PT ;  /* 0x8000000003037812 */ /* 0x000fe200078ef800 */
[----:B------:R-:W-:Y:S06]  /*0b40*/  BRA `(.L_x_7) ;  /* 0x0000000000047947 */ /* 0x000fec0003800000 */
.L_x_8:
[----:B------:R0:W1:Y:S02]  /*0b50*/  MUFU.RCP R3, R0 ;  /* 0x0000000000037308 */ /* 0x0000640000001000 */
.L_x_7:
[----:B0123--:R-:W-:Y:S02]  /*0b60*/  IMAD.MOV.U32 R0, RZ, RZ, R3 ;  /* 0x000000ffff007224 */ /* 0x00ffe400078e0003 */
[----:B------:R-:W-:-:S04]  /*0b70*/  IMAD.MOV.U32 R3, RZ, RZ, 0x0 ;  /* 0x00000000ff037424 */ /* 0x000fc800078e00ff */
[----:B------:R-:W-:Y:S05]  /*0b80*/  RET.REL.NODEC R2 `(_Z18dropout_bwd_kernelILi256EEvPKfPKiPfiifb) ;  /* 0xfffffff4021c7950 */ /* 0x000fea0003c3ffff */
.L_x_9:
[----:B------:R-:W-:-:S00]  /*0b90*/  BRA `(.L_x_9) ;  /* 0xfffffffc00fc7947 */ /* 0x000fc0000383ffff */
[----:B------:R-:W-:-:S00]  /*0ba0*/  NOP ;  /* 0x0000000000007918 */ /* 0x000fc00000000000 */
        /* <DEDUP_REMOVED lines=13> */
.L_x_27:


//--------------------- .text._Z18dropout_fwd_kernelILi256EEvPKfPfPiiifbmm --------------------------
	.section	.text._Z18dropout_fwd_kernelILi256EEvPKfPfPiiifbmm,"ax",@progbits
	.align	128
        .global         _Z18dropout_fwd_kernelILi256EEvPKfPfPiiifbmm
        .type           _Z18dropout_fwd_kernelILi256EEvPKfPfPiiifbmm,@function
        .size           _Z18dropout_fwd_kernelILi256EEvPKfPfPiiifbmm,(.L_x_28 - _Z18dropout_fwd_kernelILi256EEvPKfPfPiiifbmm)
        .other          _Z18dropout_fwd_kernelILi256EEvPKfPfPiiifbmm,@"STO_CUDA_ENTRY STV_DEFAULT"
_Z18dropout_fwd_kernelILi256EEvPKfPfPiiifbmm:
.text._Z18dropout_fwd_kernelILi256EEvPKfPfPiiifbmm:
        /* <DEDUP_REMOVED lines=9> */
[----:B0-----:R-:W-:Y:S02]  /*0090*/  UPRMT UR6, UR5, 0x8880, URZ ;  /* 0x0000888005067896 */ /* 0x001fe400080000ff */
[----:B--2---:R-:W-:-:S04]  /*00a0*/  USHF.R.S32.HI UR8, URZ, 0x1f, UR4 ;  /* 0x0000001fff087899 */ /* 0x004fc80008011404 */
[----:B------:R-:W-:Y:S01]  /*00b0*/  ISETP.NE.AND P0, PT, RZ, UR6, PT ;  /* 0x00000006ff007c0c */ /* 0x000fe2000bf05270 */
[----:B------:R-:W-:Y:S02]  /*00c0*/  UIMAD.WIDE.U32 UR4, UR7, UR4, URZ ;  /* 0x00000004070472a5 */ /* 0x000fe4000f8e00ff */
[----:B------:R-:W-:Y:S01]  /*00d0*/  UIMAD UR6, UR8, UR7, URZ ;  /* 0x00000007080672a4 */ /* 0x000fe2000f8e02ff */
[----:B-1----:R-:W-:-:S03]  /*00e0*/  FSETP.GEU.OR P0, PT, R2, 1, !P0 ;  /* 0x3f8000000200780b */ /* 0x002fc6000470e400 */
[----:B------:R-:W-:-:S10]  /*00f0*/  UIADD3 UR6, UPT, UPT, UR5, UR6, URZ ;  /* 0x0000000605067290 */ /* 0x000fd4000fffe0ff */
[----:B------:R-:W-:Y:S05]  /*0100*/  @P0 BRA `(.L_x_10) ;  /* 0x0000000000300947 */ /* 0x000fea0003800000 */
[----:B------:R-:W-:-:S04]  /*0110*/  FADD R0, -R2, 1 ;  /* 0x3f80000002007421 */ /* 0x000fc80000000100 */
[----:B------:R-:W-:-:S05]  /*0120*/  VIADD R2, R0, 0x1800000 ;  /* 0x0180000000027836 */ /* 0x000fca0000000000 */
[----:B------:R-:W-:-:S04]  /*0130*/  LOP3.LUT R2, R2, 0x7f800000, RZ, 0xc0, !PT ;  /* 0x7f80000002027812 */ /* 0x000fc800078ec0ff */
[----:B------:R-:W-:-:S13]  /*0140*/  ISETP.GT.U32.AND P0, PT, R2, 0x1ffffff, PT ;  /* 0x01ffffff0200780c */ /* 0x000fda0003f04070 */
[----:B------:R-:W-:Y:S05]  /*0150*/  @P0 BRA `(.L_x_11) ;  /* 0x00000000000c0947 */ /* 0x000fea0003800000 */
[----:B------:R-:W-:-:S07]  /*0160*/  MOV R2, 0x180 ;  /* 0x0000018000027802 */ /* 0x000fce0000000f00 */
[----:B------:R-:W-:Y:S05]  /*0170*/  CALL.REL.NOINC `($__internal_1_$__cuda_sm20_rcp_rn_f32_slowpath) ;  /* 0x0000001c00507944 */ /* 0x000fea0003c00000 */
[----:B------:R-:W-:Y:S05]  /*0180*/  BRA `(.L_x_10) ;  /* 0x0000000000107947 */ /* 0x000fea0003800000 */
.L_x_11:
[----:B------:R-:W0:Y:S02]  /*0190*/  MUFU.RCP R3, R0 ;  /* 0x0000000000037308 */ /* 0x000e240000001000 */
[----:B0-----:R-:W-:-:S04]  /*01a0*/  FFMA R2, R0, R3, -1 ;  /* 0xbf80000000027423 */ /* 0x001fc80000000003 */
[----:B------:R-:W-:-:S04]  /*01b0*/  FADD.FTZ R2, -R2, -RZ ;  /* 0x800000ff02027221 */ /* 0x000fc80000010100 */
[----:B------:R-:W-:-:S07]  /*01c0*/  FFMA R0, R3, R2, R3 ;  /* 0x0000000203007223 */ /* 0x000fce0000000003 */
.L_x_10:
[----:B------:R-:W0:Y:S01]  /*01d0*/  S2R R5, SR_TID.X ;  /* 0x0000000000057919 */ /* 0x000e220000002100 */
[----:B------:R-:W0:Y:S02]  /*01e0*/  LDCU UR7, c[0x0][0x39c] ;  /* 0x00007380ff0777ac */ /* 0x000e240008000800 */
[----:B0-----:R-:W-:-:S13]  /*01f0*/  ISETP.GE.AND P0, PT, R5, UR7, PT ;  /* 0x0000000705007c0c */ /* 0x001fda000bf06270 */
[----:B------:R-:W-:Y:S05]  /*0200*/  @P0 EXIT ;  /* 0x000000000000094d */ /* 0x000fea0003800000 */
[----:B------:R-:W0:Y:S01]  /*0210*/  LDCU.64 UR10, c[0x0][0x390] ;  /* 0x00007200ff0a77ac */ /* 0x000e220008000a00 */
[----:B------:R-:W1:Y:S01]  /*0220*/  LDCU.64 UR8, c[0x0][0x358] ;  /* 0x00006b00ff0877ac */ /* 0x000e620008000a00 */
[----:B0-----:R-:W-:-:S04]  /*0230*/  UISETP.NE.U32.AND UP0, UPT, UR10, URZ, UPT ;  /* 0x000000ff0a00728c */ /* 0x001fc8000bf05070 */
[----:B------:R-:W-:-:S09]  /*0240*/  UISETP.NE.AND.EX UP0, UPT, UR11, URZ, UPT, UP0 ;  /* 0x000000ff0b00728c */ /* 0x000fd2000bf05300 */
[----:B-1----:R-:W-:Y:S05]  /*0250*/  BRA.U UP0, `(.L_x_12) ;  /* 0x0000000d00687547 */ /* 0x002fea000b800000 */
[----:B------:R-:W-:Y:S01]  /*0260*/  LOP3.LUT R2, RZ, R5, RZ, 0x33, !PT ;  /* 0x00000005ff027212 */ /* 0x000fe200078e33ff */
[----:B------:R-:W0:Y:S01]  /*0270*/  LDCU UR18, c[0x0][0x3a0] ;  /* 0x00007400ff1277ac */ /* 0x000e220008000800 */
[----:B------:R-:W-:Y:S03]  /*0280*/  BSSY.RECONVERGENT B0, `(.L_x_13) ;  /* 0x0000043000007945 */ /* 0x000fe60003800200 */
[----:B------:R-:W-:Y:S01]  /*0290*/  VIADD R2, R2, UR7 ;  /* 0x0000000702027c36 */ /* 0x000fe20008000000 */
[----:B------:R-:W1:Y:S04]  /*02a0*/  LDCU.64 UR16, c[0x0][0x3a8] ;  /* 0x00007500ff1077ac */ /* 0x000e680008000a00 */
[----:B------:R-:W-:-:S02]  /*02b0*/  LOP3.LUT R3, R2, 0x300, RZ, 0xc0, !PT ;  /* 0x0000030002037812 */ /* 0x000fc400078ec0ff */
[----:B------:R-:W-:Y:S02]  /*02c0*/  ISETP.GE.U32.AND P0, PT, R2, 0x300, PT ;  /* 0x000003000200780c */ /* 0x000fe40003f06070 */
[----:B------:R-:W-:-:S13]  /*02d0*/  ISETP.NE.AND P1, PT, R3, 0x300, PT ;  /* 0x000003000300780c */ /* 0x000fda0003f25270 */
[----:B01----:R-:W-:Y:S05]  /*02e0*/  @!P1 BRA `(.L_x_14) ;  /* 0x0000000000f09947 */ /* 0x003fea0003800000 */
[----:B------:R-:W0:Y:S01]  /*02f0*/  LDCU.64 UR10, c[0x0][0x3b0] ;  /* 0x00007600ff0a77ac */ /* 0x000e220008000a00 */
[----:B------:R-:W-:Y:S02]  /*0300*/  LEA.HI R3, R2, 0x1, RZ, 0x18 ;  /* 0x0000000102037811 */ /* 0x000fe400078fc0ff */
[----:B------:R-:W-:Y:S01]  /*0310*/  IADD3 R10, P1, PT, R5, UR4, RZ ;  /* 0x00000004050a7c10 */ /* 0x000fe2000ff3e0ff */
[----:B------:R-:W1:Y:S01]  /*0320*/  LDCU.128 UR12, c[0x0][0x380] ;  /* 0x00007000ff0c77ac */ /* 0x000e620008000c00 */
[C---:B------:R-:W-:Y:S01]  /*0330*/  LOP3.LUT R9, R3.reuse, 0x3, RZ, 0xc0, !PT ;  /* 0x0000000303097812 */ /* 0x040fe200078ec0ff */
[----:B------:R-:W-:Y:S02]  /*0340*/  IMAD.SHL.U32 R4, R3, 0x100, RZ ;  /* 0x0000010003047824 */ /* 0x000fe400078e00ff */
[----:B------:R-:W-:Y:S02]  /*0350*/  IMAD.SHL.U32 R7, R10, 0x4, RZ ;  /* 0x000000040a077824 */ /* 0x000fe400078e00ff */
[----:B------:R-:W-:Y:S01]  /*0360*/  IMAD.X R11, RZ, RZ, UR6, P1 ;  /* 0x00000006ff0b7e24 */ /* 0x000fe200088e06ff */
[----:B------:R-:W-:Y:S01]  /*0370*/  LOP3.LUT R8, R4, 0x300, RZ, 0xc0, !PT ;  /* 0x0000030004087812 */ /* 0x000fe200078ec0ff */
[----:B------:R-:W-:-:S04]  /*0380*/  IMAD.MOV R9, RZ, RZ, -R9 ;  /* 0x000000ffff097224 */ /* 0x000fc800078e0a09 */
[----:B------:R-:W-:Y:S01]  /*0390*/  IMAD.IADD R5, R5, 0x1, R8 ;  /* 0x0000000105057824 */ /* 0x000fe200078e0208 */
[C---:B0-----:R-:W-:Y:S02]  /*03a0*/  IADD3 R2, P3, PT, R10.reuse, UR10, RZ ;  /* 0x0000000a0a027c10 */ /* 0x041fe4000ff7e0ff */
[----:B------:R-:W-:Y:S02]  /*03b0*/  SHF.L.U64.HI R10, R10, 0x2, R11 ;  /* 0x000000020a0a7819 */ /* 0x000fe4000001020b */
[C---:B-1----:R-:W-:Y:S02]  /*03c0*/  IADD3 R6, P1, PT, R7.reuse, UR14, RZ ;  /* 0x0000000e07067c10 */ /* 0x042fe4000ff3e0ff */
[----:B------:R-:W-:Y:S02]  /*03d0*/  IADD3 R4, P2, PT, R7, UR12, RZ ;  /* 0x0000000c07047c10 */ /* 0x000fe4000ff5e0ff */
[C---:B------:R-:W-:Y:S02]  /*03e0*/  IADD3.X R7, PT, PT, R10.reuse, UR15, RZ, P1, !PT ;  /* 0x0000000f0a077c10 */ /* 0x040fe40008ffe4ff */
[----:B------:R-:W-:-:S02]  /*03f0*/  IADD3.X R3, PT, PT, R10, UR13, RZ, P2, !PT ;  /* 0x0000000d0a037c10 */ /* 0x000fc400097fe4ff */
[----:B------:R-:W-:-:S07]  /*0400*/  IADD3.X R8, PT, PT, R11, UR11, RZ, P3, !PT ;  /* 0x0000000b0b087c10 */ /* 0x000fce0009ffe4ff */
.L_x_15:
[----:B0-----:R-:W-:Y:S02]  /*0410*/  IMAD.MOV.U32 R13, RZ, RZ, R3 ;  /* 0x000000ffff0d7224 */ /* 0x001fe400078e0003 */
[----:B------:R-:W-:-:S05]  /*0420*/  IMAD.MOV.U32 R12, RZ, RZ, R4 ;  /* 0x000000ffff0c7224 */ /* 0x000fca00078e0004 */
[----:B------:R0:W2:Y:S01]  /*0430*/  LDG.E.CONSTANT R13, desc[UR8][R12.64] ;  /* 0x000000080c0d7981 */ /* 0x0000a2000c1e9900 */
[----:B------:R-:W-:Y:S01]  /*0440*/  LOP3.LUT R11, R2, UR16, RZ, 0x3c, !PT ;  /* 0x00000010020b7c12 */ /* 0x000fe2000f8e3cff */
[----:B------:R-:W-:Y:S01]  /*0450*/  VIADD R9, R9, 0x1 ;  /* 0x0000000109097836 */ /* 0x000fe20000000000 */
[----:B------:R-:W-:Y:S02]  /*0460*/  LOP3.LUT R15, R8, UR17, RZ, 0x3c, !PT ;  /* 0x00000011080f7c12 */ /* 0x000fe4000f8e3cff */
[----:B------:R-:W-:Y:S02]  /*0470*/  IADD3 R11, P1, PT, R11, 0x7f4a7c15, RZ ;  /* 0x7f4a7c150b0b7810 */ /* 0x000fe40007f3e0ff */
[----:B------:R-:W-:Y:S02]  /*0480*/  IADD3 R4, P3, PT, R4, 0x400, RZ ;  /* 0x0000040004047810 */ /* 0x000fe40007f7e0ff */
[----:B------:R-:W-:Y:S02]  /*0490*/  IADD3.X R15, PT, PT, R15, -0x61c88647, RZ, P1, !PT ;  /* 0x9e3779b90f0f7810 */ /* 0x000fe40000ffe4ff */
[----:B------:R-:W-:Y:S01]  /*04a0*/  IADD3 R2, P4, PT, R2, 0x100, RZ ;  /* 0x0000010002027810 */ /* 0x000fe20007f9e0ff */
[----:B------:R-:W-:Y:S01]  /*04b0*/  IMAD.X R3, RZ, RZ, R3, P3 ;  /* 0x000000ffff037224 */ /* 0x000fe200018e0603 */
[----:B------:R-:W-:-:S02]  /*04c0*/  SHF.R.U32.HI R10, RZ, 0x1e, R15 ;  /* 0x0000001eff0a7819 */ /* 0x000fc4000001160f */
[----:B------:R-:W-:Y:S01]  /*04d0*/  SHF.R.U64 R14, R11, 0x1e, R15 ;  /* 0x0000001e0b0e7819 */ /* 0x000fe2000000120f */
[----:B------:R-:W-:Y:S01]  /*04e0*/  IMAD.X R8, RZ, RZ, R8, P4 ;  /* 0x000000ffff087224 */ /* 0x000fe200020e0608 */
[----:B------:R-:W-:Y:S02]  /*04f0*/  LOP3.LUT R10, R10, R15, RZ, 0x3c, !PT ;  /* 0x0000000f0a0a7212 */ /* 0x000fe400078e3cff */
[----:B------:R-:W-:-:S03]  /*0500*/  LOP3.LUT R14, R14, R11, RZ, 0x3c, !PT ;  /* 0x0000000b0e0e7212 */ /* 0x000fc600078e3cff */
[----:B------:R-:W-:Y:S02]  /*0510*/  IMAD R15, R10, 0x1ce4e5b9, RZ ;  /* 0x1ce4e5b90a0f7824 */ /* 0x000fe400078e02ff */
[----:B------:R-:W-:-:S04]  /*0520*/  IMAD.WIDE.U32 R10, R14, 0x1ce4e5b9, RZ ;  /* 0x1ce4e5b90e0a7825 */ /* 0x000fc800078e00ff */
[----:B------:R-:W-:-:S04]  /*0530*/  IMAD R15, R14, -0x40a7b893, R15 ;  /* 0xbf58476d0e0f7824 */ /* 0x000fc800078e020f */
[----:B0-----:R-:W-:-:S05]  /*0540*/  IMAD.IADD R12, R11, 0x1, R15 ;  /* 0x000000010b0c7824 */ /* 0x001fca00078e020f */
[--C-:B------:R-:W-:Y:S02]  /*0550*/  SHF.R.U32.HI R11, RZ, 0x1b, R12.reuse ;  /* 0x0000001bff0b7819 */ /* 0x100fe4000001160c */
[----:B------:R-:W-:Y:S02]  /*0560*/  SHF.R.U64 R15, R10, 0x1b, R12 ;  /* 0x0000001b0a0f7819 */ /* 0x000fe4000000120c */
[----:B------:R-:W-:Y:S02]  /*0570*/  LOP3.LUT R11, R11, R12, RZ, 0x3c, !PT ;  /* 0x0000000c0b0b7212 */ /* 0x000fe400078e3cff */
[----:B------:R-:W-:-:S03]  /*0580*/  LOP3.LUT R12, R15, R10, RZ, 0x3c, !PT ;  /* 0x0000000a0f0c7212 */ /* 0x000fc600078e3cff */
[----:B------:R-:W-:Y:S02]  /*0590*/  IMAD R15, R11, 0x133111eb, RZ ;  /* 0x133111eb0b0f7824 */ /* 0x000fe400078e02ff */
[----:B------:R-:W-:-:S04]  /*05a0*/  IMAD.WIDE.U32 R10, R12, 0x133111eb, RZ ;  /* 0x133111eb0c0a7825 */ /* 0x000fc800078e00ff */
[----:B------:R-:W-:-:S04]  /*05b0*/  IMAD R10, R12, -0x6b2fb645, R15 ;  /* 0x94d049bb0c0a7824 */ /* 0x000fc800078e020f */
[----:B------:R-:W-:Y:S02]  /*05c0*/  IMAD.IADD R10, R11, 0x1, R10 ;  /* 0x000000010b0a7824 */ /* 0x000fe400078e020a */
[----:B------:R-:W-:-:S03]  /*05d0*/  IMAD.MOV.U32 R11, RZ, RZ, R7 ;  /* 0x000000ffff0b7224 */ /* 0x000fc600078e0007 */
[----:B------:R-:W-:-:S04]  /*05e0*/  SHF.R.U32.HI R10, RZ, 0x9, R10 ;  /* 0x00000009ff0a7819 */ /* 0x000fc8000001160a */
[----:B------:R-:W-:-:S04]  /*05f0*/  LOP3.LUT R10, R10, 0x1, RZ, 0xfc, !PT ;  /* 0x000000010a0a7812 */ /* 0x000fc800078efcff */
[----:B------:R-:W-:-:S05]  /*0600*/  I2FP.F32.U32 R10, R10 ;  /* 0x0000000a000a7245 */ /* 0x000fca0000201000 */
[----:B------:R-:W-:-:S05]  /*0610*/  FMUL R10, R10, 1.1920928955078125e-07 ;  /* 0x340000000a0a7820 */ /* 0x000fca0000400000 */
[----:B------:R-:W-:Y:S01]  /*0620*/  FSETP.GE.AND P1, PT, R10, UR18, PT ;  /* 0x000000120a007c0b */ /* 0x000fe2000bf26000 */
[----:B------:R-:W-:Y:S01]  /*0630*/  IMAD.MOV.U32 R10, RZ, RZ, R6 ;  /* 0x000000ffff0a7224 */ /* 0x000fe200078e0006 */
[----:B------:R-:W-:-:S05]  /*0640*/  IADD3 R6, P2, PT, R6, 0x400, RZ ;  /* 0x0000040006067810 */ /* 0x000fca0007f5e0ff */
[----:B------:R-:W-:Y:S02]  /*0650*/  IMAD.X R7, RZ, RZ, R7, P2 ;  /* 0x000000ffff077224 */ /* 0x000fe400010e0607 */
[----:B--2---:R-:W-:-:S05]  /*0660*/  FMUL R13, R13, R0 ;  /* 0x000000000d0d7220 */ /* 0x004fca0000400000 */
[----:B------:R-:W-:Y:S02]  /*0670*/  FSEL R13, R13, RZ, P1 ;  /* 0x000000ff0d0d7208 */ /* 0x000fe40000800000 */
[----:B------:R-:W-:-:S03]  /*0680*/  ISETP.NE.AND P1, PT, R9, RZ, PT ;  /* 0x000000ff0900720c */ /* 0x000fc60003f25270 */
[----:B------:R0:W-:Y:S10]  /*0690*/  STG.E desc[UR8][R10.64], R13 ;  /* 0x0000000d0a007986 */ /* 0x0001f4000c101908 */
[----:B------:R-:W-:Y:S05]  /*06a0*/  @P1 BRA `(.L_x_15) ;  /* 0xfffffffc00581947 */ /* 0x000fea000383ffff */
.L_x_14:
[----:B------:R-:W-:Y:S05]  /*06b0*/  BSYNC.RECONVERGENT B0 ;  /* 0x0000000000007941 */ /* 0x000fea0003800200 */
.L_x_13:
[----:B------:R-:W-:Y:S05]  /*06c0*/  @!P0 EXIT ;  /* 0x000000000000894d */ /* 0x000fea0003800000 */
[----:B------:R-:W1:Y:S01]  /*06d0*/  LDC.64 R2, c[0x0][0x3b0] ;  /* 0x0000ec00ff027b82 */ /* 0x000e620000000a00 */
[----:B------:R-:W-:Y:S01]  /*06e0*/  BSSY.RECONVERGENT B0, `(.L_x_16) ;  /* 0x0000090000007945 */ /* 0x000fe20003800200 */
[----:B------:R-:W-:Y:S01]  /*06f0*/  VIADD R5, R5, 0x200 ;  /* 0x0000020005057836 */ /* 0x000fe20000000000 */
[----:B------:R-:W2:Y:S01]  /*0700*/  LDCU UR12, c[0x0][0x3a0] ;  /* 0x00007400ff0c77ac */ /* 0x000ea20008000800 */
[----:B------:R-:W3:Y:S01]  /*0710*/  LDCU.64 UR10, c[0x0][0x3a8] ;  /* 0x00007500ff0a77ac */ /* 0x000ee20008000a00 */
[----:B------:R-:W4:Y:S04]  /*0720*/  LDCU.128 UR16, c[0x0][0x380] ;  /* 0x00007000ff1077ac */ /* 0x000f280008000c00 */
.L_x_17:
[----:B0-----:R-:W-:-:S05]  /*0730*/  VIADD R15, R5, 0xfffffe00 ;  /* 0xfffffe00050f7836 */ /* 0x001fca0000000000 */
[----:B------:R-:W-:-:S05]  /*0740*/  IADD3 R15, P0, PT, R15, UR4, RZ ;  /* 0x000000040f0f7c10 */ /* 0x000fca000ff1e0ff */
[----:B------:R-:W-:Y:S02]  /*0750*/  IMAD.X R6, RZ, RZ, UR6, P0 ;  /* 0x00000006ff067e24 */ /* 0x000fe400080e06ff */
[----:B------:R-:W-:-:S03]  /*0760*/  IMAD.SHL.U32 R4, R15, 0x4, RZ ;  /* 0x000000040f047824 */ /* 0x000fc600078e00ff */
[----:B------:R-:W-:Y:S02]  /*0770*/  SHF.L.U64.HI R8, R15, 0x2, R6 ;  /* 0x000000020f087819 */ /* 0x000fe40000010206 */
[----:B----4-:R-:W-:-:S04]  /*0780*/  IADD3 R16, P0, PT, R4, UR16, RZ ;  /* 0x0000001004107c10 */ /* 0x010fc8000ff1e0ff */
[----:B------:R-:W-:-:S05]  /*0790*/  IADD3.X R17, PT, PT, R8, UR17, RZ, P0, !PT ;  /* 0x0000001108117c10 */ /* 0x000fca00087fe4ff */
[----:B------:R-:W4:Y:S04]  /*07a0*/  LDG.E.CONSTANT R7, desc[UR8][R16.64] ;  /* 0x0000000810077981 */ /* 0x000f28000c1e9900 */
[----:B------:R-:W5:Y:S04]  /*07b0*/  LDG.E.CONSTANT R9, desc[UR8][R16.64+0x400] ;  /* 0x0004000810097981 */ /* 0x000f68000c1e9900 */
[----:B0-----:R-:W5:Y:S04]  /*07c0*/  LDG.E.CONSTANT R11, desc[UR8][R16.64+0x800] ;  /* 0x00080008100b7981 */ /* 0x001f68000c1e9900 */
[----:B------:R0:W5:Y:S01]  /*07d0*/  LDG.E.CONSTANT R13, desc[UR8][R16.64+0xc00] ;  /* 0x000c0008100d7981 */ /* 0x000162000c1e9900 */
[----:B-1----:R-:W-:Y:S01]  /*07e0*/  IADD3 R23, P0, P1, R2, UR4, R5 ;  /* 0x0000000402177c10 */ /* 0x002fe2000f91e005 */
[----:B------:R-:W-:-:S02]  /*07f0*/  VIADD R19, R5, 0xffffff00 ;  /* 0xffffff0005137836 */ /* 0x000fc40000000000 */
[----:B------:R-:W-:Y:S01]  /*0800*/  VIADD R21, R5, 0x100 ;  /* 0x0000010005157836 */ /* 0x000fe20000000000 */
[----:B------:R-:W-:Y:S02]  /*0810*/  IADD3.X R14, PT, PT, R3, UR6, RZ, P0, P1 ;  /* 0x00000006030e7c10 */ /* 0x000fe400087e24ff */
[----:B---3--:R-:W-:Y:S02]  /*0820*/  LOP3.LUT R23, R23, UR10, RZ, 0x3c, !PT ;  /* 0x0000000a17177c12 */ /* 0x008fe4000f8e3cff */
[----:B------:R-:W-:Y:S02]  /*0830*/  LOP3.LUT R14, R14, UR11, RZ, 0x3c, !PT ;  /* 0x0000000b0e0e7c12 */ /* 0x000fe4000f8e3cff */
[----:B------:R-:W-:Y:S02]  /*0840*/  IADD3 R23, P0, PT, R23, 0x7f4a7c15, RZ ;  /* 0x7f4a7c1517177810 */ /* 0x000fe40007f1e0ff */
[----:B------:R-:W-:Y:S02]  /*0850*/  IADD3 R12, P2, P3, R2, UR4, R21 ;  /* 0x00000004020c7c10 */ /* 0x000fe4000fb5e015 */
[----:B------:R-:W-:-:S02]  /*0860*/  IADD3.X R14, PT, PT, R14, -0x61c88647, RZ, P0, !PT ;  /* 0x9e3779b90e0e7810 */ /* 0x000fc400007fe4ff */
[----:B------:R-:W-:Y:S02]  /*0870*/  IADD3 R19, P0, P1, R2, UR4, R19 ;  /* 0x0000000402137c10 */ /* 0x000fe4000f91e013 */
[--C-:B------:R-:W-:Y:S02]  /*0880*/  SHF.R.U32.HI R10, RZ, 0x1e, R14.reuse ;  /* 0x0000001eff0a7819 */ /* 0x100fe4000001160e */
[----:B------:R-:W-:Y:S02]  /*0890*/  IADD3.X R20, PT, PT, R3, UR6, RZ, P0, P1 ;  /* 0x0000000603147c10 */ /* 0x000fe400087e24ff */
[----:B------:R-:W-:Y:S02]  /*08a0*/  LOP3.LUT R19, R19, UR10, RZ, 0x3c, !PT ;  /* 0x0000000a13137c12 */ /* 0x000fe4000f8e3cff */
[----:B------:R-:W-:Y:S02]  /*08b0*/  SHF.R.U64 R18, R23, 0x1e, R14 ;  /* 0x0000001e17127819 */ /* 0x000fe4000000120e */
[----:B------:R-:W-:-:S02]  /*08c0*/  LOP3.LUT R10, R10, R14, RZ, 0x3c, !PT ;  /* 0x0000000e0a0a7212 */ /* 0x000fc400078e3cff */
[----:B------:R-:W-:Y:S02]  /*08d0*/  LOP3.LUT R12, R12, UR10, RZ, 0x3c, !PT ;  /* 0x0000000a0c0c7c12 */ /* 0x000fe4000f8e3cff */
[----:B------:R-:W-:Y:S02]  /*08e0*/  IADD3.X R14, PT, PT, R3, UR6, RZ, P2, P3 ;  /* 0x00000006030e7c10 */ /* 0x000fe400097e64ff */
[----:B------:R-:W-:Y:S02]  /*08f0*/  LOP3.LUT R20, R20, UR11, RZ, 0x3c, !PT ;  /* 0x0000000b14147c12 */ /* 0x000fe4000f8e3cff */
[----:B------:R-:W-:Y:S02]  /*0900*/  IADD3 R19, P1, PT, R19, 0x7f4a7c15, RZ ;  /* 0x7f4a7c1513137810 */ /* 0x000fe40007f3e0ff */
[----:B0-----:R-:W-:Y:S02]  /*0910*/  IADD3 R16, P0, PT, R15, R2, RZ ;  /* 0x000000020f107210 */ /* 0x001fe40007f1e0ff */
[----:B------:R-:W-:-:S02]  /*0920*/  LOP3.LUT R14, R14, UR11, RZ, 0x3c, !PT ;  /* 0x0000000b0e0e7c12 */ /* 0x000fc4000f8e3cff */
[----:B------:R-:W-:Y:S02]  /*0930*/  IADD3 R15, P2, PT, R12, 0x7f4a7c15, RZ ;  /* 0x7f4a7c150c0f7810 */ /* 0x000fe40007f5e0ff */
[----:B------:R-:W-:Y:S02]  /*0940*/  IADD3.X R20, PT, PT, R20, -0x61c88647, RZ, P1, !PT ;  /* 0x9e3779b914147810 */ /* 0x000fe40000ffe4ff */
[----:B------:R-:W-:Y:S01]  /*0950*/  LOP3.LUT R18, R18, R23, RZ, 0x3c, !PT ;  /* 0x0000001712127212 */ /* 0x000fe200078e3cff */
[----:B------:R-:W-:Y:S01]  /*0960*/  IMAD.X R23, R6, 0x1, R3, P0 ;  /* 0x0000000106177824 */ /* 0x000fe200000e0603 */
[----:B------:R-:W-:Y:S02]  /*0970*/  IADD3.X R12, PT, PT, R14, -0x61c88647, RZ, P2, !PT ;  /* 0x9e3779b90e0c7810 */ /* 0x000fe400017fe4ff */
[----:B------:R-:W-:Y:S02]  /*0980*/  SHF.R.U64 R14, R19, 0x1e, R20 ;  /* 0x0000001e130e7819 */ /* 0x000fe40000001214 */
[----:B------:R-:W-:-:S02]  /*0990*/  LOP3.LUT R6, R16, UR10, RZ, 0x3c, !PT ;  /* 0x0000000a10067c12 */ /* 0x000fc4000f8e3cff */
[----:B------:R-:W-:Y:S01]  /*09a0*/  LOP3.LUT R14, R14, R19, RZ, 0x3c, !PT ;  /* 0x000000130e0e7212 */ /* 0x000fe200078e3cff */
[----:B------:R-:W-:Y:S01]  /*09b0*/  IMAD R19, R10, 0x1ce4e5b9, RZ ;  /* 0x1ce4e5b90a137824 */ /* 0x000fe200078e02ff */
[----:B------:R-:W-:Y:S02]  /*09c0*/  LOP3.LUT R23, R23, UR11, RZ, 0x3c, !PT ;  /* 0x0000000b17177c12 */ /* 0x000fe4000f8e3cff */
[----:B------:R-:W-:Y:S01]  /*09d0*/  IADD3 R6, P0, PT, R6, 0x7f4a7c15, RZ ;  /* 0x7f4a7c1506067810 */ /* 0x000fe20007f1e0ff */
[C---:B------:R-:W-:Y:S01]  /*09e0*/  IMAD R21, R18.reuse, -0x40a7b893, R19 ;  /* 0xbf58476d12157824 */ /* 0x040fe200078e0213 */
[----:B------:R-:W-:Y:S01]  /*09f0*/  SHF.R.U64 R16, R15, 0x1e, R12 ;  /* 0x0000001e0f107819 */ /* 0x000fe2000000120c */
[----:B------:R-:W-:Y:S01]  /*0a00*/  IMAD.WIDE.U32 R18, R18, 0x1ce4e5b9, RZ ;  /* 0x1ce4e5b912127825 */ /* 0x000fe200078e00ff */
[----:B------:R-:W-:Y:S02]  /*0a10*/  SHF.R.U32.HI R17, RZ, 0x1e, R20 ;  /* 0x0000001eff117819 */ /* 0x000fe40000011614 */
[----:B------:R-:W-:Y:S01]  /*0a20*/  IADD3.X R23, PT, PT, R23, -0x61c88647, RZ, P0, !PT ;  /* 0x9e3779b917177810 */ /* 0x000fe200007fe4ff */
[----:B------:R-:W-:Y:S01]  /*0a30*/  IMAD.IADD R21, R19, 0x1, R21 ;  /* 0x0000000113157824 */ /* 0x000fe200078e0215 */
[----:B------:R-:W-:-:S02]  /*0a40*/  LOP3.LUT R16, R16, R15, RZ, 0x3c, !PT ;  /* 0x0000000f10107212 */ /* 0x000fc400078e3cff */
[----:B------:R-:W-:Y:S02]  /*0a50*/  SHF.R.U32.HI R15, RZ, 0x1e, R12 ;  /* 0x0000001eff0f7819 */ /* 0x000fe4000001160c */
[----:B------:R-:W-:Y:S02]  /*0a60*/  LOP3.LUT R17, R17, R20, RZ, 0x3c, !PT ;  /* 0x0000001411117212 */ /* 0x000fe400078e3cff */
[--C-:B------:R-:W-:Y:S02]  /*0a70*/  SHF.R.U32.HI R10, RZ, 0x1e, R23.reuse ;  /* 0x0000001eff0a7819 */ /* 0x100fe40000011617 */
[----:B------:R-:W-:Y:S01]  /*0a80*/  LOP3.LUT R12, R15, R12, RZ, 0x3c, !PT ;  /* 0x0000000c0f0c7212 */ /* 0x000fe200078e3cff */
[----:B------:R-:W-:Y:S01]  /*0a90*/  IMAD R17, R17, 0x1ce4e5b9, RZ ;  /* 0x1ce4e5b911117824 */ /* 0x000fe200078e02ff */
[----:B------:R-:W-:Y:S02]  /*0aa0*/  LOP3.LUT R10, R10, R23, RZ, 0x3c, !PT ;  /* 0x000000170a0a7212 */ /* 0x000fe400078e3cff */
[----:B------:R-:W-:Y:S01]  /*0ab0*/  SHF.R.U64 R23, R6, 0x1e, R23 ;  /* 0x0000001e06177819 */ /* 0x000fe20000001217 */
[----:B------:R-:W-:Y:S01]  /*0ac0*/  IMAD R27, R12, 0x1ce4e5b9, RZ ;  /* 0x1ce4e5b90c1b7824 */ /* 0x000fe200078e02ff */
[----:B------:R-:W-:Y:S01]  /*0ad0*/  SHF.R.U64 R19, R18, 0x1b, R21 ;  /* 0x0000001b12137819 */ /* 0x000fe20000001215 */
[C---:B------:R-:W-:Y:S01]  /*0ae0*/  IMAD R25, R14.reuse, -0x40a7b893, R17 ;  /* 0xbf58476d0e197824 */ /* 0x040fe200078e0211 */
[----:B------:R-:W-:Y:S01]  /*0af0*/  LOP3.LUT R12, R23, R6, RZ, 0x3c, !PT ;  /* 0x00000006170c7212 */ /* 0x000fe200078e3cff */
[----:B------:R-:W-:Y:S01]  /*0b00*/  IMAD.WIDE.U32 R14, R14, 0x1ce4e5b9, RZ ;  /* 0x1ce4e5b90e0e7825 */ /* 0x000fe200078e00ff */
[----:B------:R-:W-:-:S03]  /*0b10*/  LOP3.LUT R6, R19, R18, RZ, 0x3c, !PT ;  /* 0x0000001213067212 */ /* 0x000fc600078e3cff */
[----:B------:R-:W-:Y:S01]  /*0b20*/  IMAD R19, R10, 0x1ce4e5b9, RZ ;  /* 0x1ce4e5b90a137824 */ /* 0x000fe200078e02ff */
[----:B------:R-:W-:Y:S01]  /*0b30*/  SHF.R.U32.HI R10, RZ, 0x1b, R21 ;  /* 0x0000001bff0a7819 */ /* 0x000fe20000011615 */
[C---:B------:R-:W-:Y:S02]  /*0b40*/  IMAD R27, R16.reuse, -0x40a7b893, R27 ;  /* 0xbf58476d101b7824 */ /* 0x040fe400078e021b */
[----:B------:R-:W-:Y:S01]  /*0b50*/  IMAD.WIDE.U32 R16, R16, 0x1ce4e5b9, RZ ;  /* 0x1ce4e5b910107825 */ /* 0x000fe200078e00ff */
[----:B------:R-:W-:-:S03]  /*0b60*/  LOP3.LUT R21, R10, R21, RZ, 0x3c, !PT ;  /* 0x000000150a157212 */ /* 0x000fc600078e3cff */
[----:B------:R-:W-:Y:S02]  /*0b70*/  IMAD.IADD R23, R15, 0x1, R25 ;  /* 0x000000010f177824 */ /* 0x000fe400078e0219 */
[C---:B------:R-:W-:Y:S02]  /*0b80*/  IMAD R25, R12.reuse, -0x40a7b893, R19 ;  /* 0xbf58476d0c197824 */ /* 0x040fe400078e0213 */
[----:B------:R-:W-:Y:S01]  /*0b90*/  IMAD.WIDE.U32 R18, R12, 0x1ce4e5b9, RZ ;  /* 0x1ce4e5b90c127825 */ /* 0x000fe200078e00ff */
[----:B------:R-:W-:-:S03]  /*0ba0*/  SHF.R.U32.HI R12, RZ, 0x1b, R23 ;  /* 0x0000001bff0c7819 */ /* 0x000fc60000011617 */
[----:B------:R-:W-:Y:S01]  /*0bb0*/  IMAD.IADD R15, R17, 0x1, R27 ;  /* 0x00000001110f7824 */ /* 0x000fe200078e021b */
[----:B------:R-:W-:Y:S01]  /*0bc0*/  SHF.R.U64 R17, R14, 0x1b, R23 ;  /* 0x0000001b0e117819 */ /* 0x000fe20000001217 */
[----:B------:R-:W-:Y:S01]  /*0bd0*/  IMAD.IADD R25, R19, 0x1, R25 ;  /* 0x0000000113197824 */ /* 0x000fe200078e0219 */
[----:B------:R-:W-:Y:S01]  /*0be0*/  LOP3.LUT R23, R12, R23, RZ, 0x3c, !PT ;  /* 0x000000170c177212 */ /* 0x000fe200078e3cff */
[----:B------:R-:W-:Y:S01]  /*0bf0*/  IMAD R21, R21, 0x133111eb, RZ ;  /* 0x133111eb15157824 */ /* 0x000fe200078e02ff */
[----:B------:R-:W-:Y:S02]  /*0c00*/  SHF.R.U64 R27, R16, 0x1b, R15 ;  /* 0x0000001b101b7819 */ /* 0x000fe4000000120f */
[----:B------:R-:W-:Y:S02]  /*0c10*/  SHF.R.U32.HI R12, RZ, 0x1b, R25 ;  /* 0x0000001bff0c7819 */ /* 0x000fe40000011619 */
[----:B------:R-:W-:Y:S02]  /*0c20*/  SHF.R.U32.HI R10, RZ, 0x1b, R15 ;  /* 0x0000001bff0a7819 */ /* 0x000fe4000001160f */
[----:B------:R-:W-:-:S02]  /*0c30*/  LOP3.LUT R19, R27, R16, RZ, 0x3c, !PT ;  /* 0x000000101b137212 */ /* 0x000fc400078e3cff */
[----:B------:R-:W-:Y:S02]  /*0c40*/  SHF.R.U64 R27, R18, 0x1b, R25 ;  /* 0x0000001b121b7819 */ /* 0x000fe40000001219 */
[----:B------:R-:W-:Y:S01]  /*0c50*/  LOP3.LUT R25, R12, R25, RZ, 0x3c, !PT ;  /* 0x000000190c197212 */ /* 0x000fe200078e3cff */
[----:B------:R-:W-:Y:S01]  /*0c60*/  IMAD R12, R23, 0x133111eb, RZ ;  /* 0x133111eb170c7824 */ /* 0x000fe200078e02ff */
[----:B------:R-:W-:Y:S01]  /*0c70*/  LOP3.LUT R10, R10, R15, RZ, 0x3c, !PT ;  /* 0x0000000f0a0a7212 */ /* 0x000fe200078e3cff */
[----:B------:R-:W-:Y:S01]  /*0c80*/  IMAD R23, R6, -0x6b2fb645, R21 ;  /* 0x94d049bb06177824 */ /* 0x000fe200078e0215 */
[----:B------:R-:W-:Y:S01]  /*0c90*/  LOP3.LUT R20, R27, R18, RZ, 0x3c, !PT ;  /* 0x000000121b147212 */ /* 0x000fe200078e3cff */
[----:B------:R-:W-:Y:S01]  /*0ca0*/  IMAD R25, R25, 0x133111eb, RZ ;  /* 0x133111eb19197824 */ /* 0x000fe200078e02ff */
[----:B------:R-:W-:Y:S01]  /*0cb0*/  LOP3.LUT R17, R17, R14, RZ, 0x3c, !PT ;  /* 0x0000000e11117212 */ /* 0x000fe200078e3cff */
[----:B------:R-:W-:Y:S02]  /*0cc0*/  IMAD R10, R10, 0x133111eb, RZ ;  /* 0x133111eb0a0a7824 */ /* 0x000fe400078e02ff */
[----:B------:R-:W-:-:S02]  /*0cd0*/  IMAD R25, R20, -0x6b2fb645, R25 ;  /* 0x94d049bb14197824 */ /* 0x000fc400078e0219 */
[----:B------:R-:W-:Y:S02]  /*0ce0*/  IMAD R27, R17, -0x6b2fb645, R12 ;  /* 0x94d049bb111b7824 */ /* 0x000fe400078e020c */
[----:B------:R-:W-:Y:S02]  /*0cf0*/  IMAD R29, R19, -0x6b2fb645, R10 ;  /* 0x94d049bb131d7824 */ /* 0x000fe400078e020a */
[----:B------:R-:W-:-:S04]  /*0d00*/  IMAD.WIDE.U32 R20, R20, 0x133111eb, RZ ;  /* 0x133111eb14147825 */ /* 0x000fc800078e00ff */
[----:B------:R-:W-:-:S04]  /*0d10*/  IMAD.WIDE.U32 R14, R6, 0x133111eb, RZ ;  /* 0x133111eb060e7825 */ /* 0x000fc800078e00ff */
[----:B------:R-:W-:-:S04]  /*0d20*/  IMAD.WIDE.U32 R16, R17, 0x133111eb, RZ ;  /* 0x133111eb11107825 */ /* 0x000fc800078e00ff */
[----:B------:R-:W-:-:S04]  /*0d30*/  IMAD.WIDE.U32 R18, R19, 0x133111eb, RZ ;  /* 0x133111eb13127825 */ /* 0x000fc800078e00ff */
[----:B------:R-:W-:Y:S02]  /*0d40*/  IMAD.IADD R6, R21, 0x1, R25 ;  /* 0x0000000115067824 */ /* 0x000fe400078e0219 */
[----:B------:R-:W-:Y:S02]  /*0d50*/  IMAD.IADD R12, R15, 0x1, R23 ;  /* 0x000000010f0c7824 */ /* 0x000fe400078e0217 */
[----:B------:R-:W-:Y:S01]  /*0d60*/  IMAD.IADD R10, R17, 0x1, R27 ;  /* 0x00000001110a7824 */ /* 0x000fe200078e021b */
[----:B------:R-:W-:Y:S01]  /*0d70*/  SHF.R.U32.HI R6, RZ, 0x9, R6 ;  /* 0x00000009ff067819 */ /* 0x000fe20000011606 */
[----:B------:R-:W-:Y:S01]  /*0d80*/  IMAD.IADD R14, R19, 0x1, R29 ;  /* 0x00000001130e7824 */ /* 0x000fe200078e021d */
[----:B------:R-:W-:Y:S02]  /*0d90*/  SHF.R.U32.HI R12, RZ, 0x9, R12 ;  /* 0x00000009ff0c7819 */ /* 0x000fe4000001160c */
[----:B------:R-:W-:Y:S02]  /*0da0*/  SHF.R.U32.HI R10, RZ, 0x9, R10 ;  /* 0x00000009ff0a7819 */ /* 0x000fe4000001160a */
[----:B------:R-:W-:-:S02]  /*0db0*/  SHF.R.U32.HI R14, RZ, 0x9, R14 ;  /* 0x00000009ff0e7819 */ /* 0x000fc4000001160e */
[----:B------:R-:W-:Y:S02]  /*0dc0*/  LOP3.LUT R6, R6, 0x1, RZ, 0xfc, !PT ;  /* 0x0000000106067812 */ /* 0x000fe400078efcff */
[----:B------:R-:W-:Y:S02]  /*0dd0*/  LOP3.LUT R12, R12, 0x1, RZ, 0xfc, !PT ;  /* 0x000000010c0c7812 */ /* 0x000fe400078efcff */
[----:B------:R-:W-:Y:S02]  /*0de0*/  LOP3.LUT R10, R10, 0x1, RZ, 0xfc, !PT ;  /* 0x000000010a0a7812 */ /* 0x000fe400078efcff */
[----:B------:R-:W-:Y:S02]  /*0df0*/  LOP3.LUT R14, R14, 0x1, RZ, 0xfc, !PT ;  /* 0x000000010e0e7812 */ /* 0x000fe400078efcff */
[----:B------:R-:W-:Y:S02]  /*0e00*/  I2FP.F32.U32 R6, R6 ;  /* 0x0000000600067245 */ /* 0x000fe40000201000 */
[----:B------:R-:W-:-:S02]  /*0e10*/  I2FP.F32.U32 R12, R12 ;  /* 0x0000000c000c7245 */ /* 0x000fc40000201000 */
[----:B------:R-:W-:Y:S01]  /*0e20*/  I2FP.F32.U32 R10, R10 ;  /* 0x0000000a000a7245 */ /* 0x000fe20000201000 */
[----:B------:R-:W-:Y:S01]  /*0e30*/  FMUL R6, R6, 1.1920928955078125e-07 ;  /* 0x3400000006067820 */ /* 0x000fe20000400000 */
[----:B------:R-:W-:Y:S01]  /*0e40*/  I2FP.F32.U32 R14, R14 ;  /* 0x0000000e000e7245 */ /* 0x000fe20000201000 */
[----:B------:R-:W-:Y:S02]  /*0e50*/  FMUL R12, R12, 1.1920928955078125e-07 ;  /* 0x340000000c0c7820 */ /* 0x000fe40000400000 */
[----:B------:R-:W-:Y:S01]  /*0e60*/  FMUL R10, R10, 1.1920928955078125e-07 ;  /* 0x340000000a0a7820 */ /* 0x000fe20000400000 */
[----:B--2---:R-:W-:Y:S01]  /*0e70*/  FSETP.GE.AND P0, PT, R6, UR12, PT ;  /* 0x0000000c06007c0b */ /* 0x004fe2000bf06000 */
[----:B------:R-:W-:Y:S01]  /*0e80*/  FMUL R14, R14, 1.1920928955078125e-07 ;  /* 0x340000000e0e7820 */ /* 0x000fe20000400000 */
[----:B------:R-:W-:Y:S02]  /*0e90*/  FSETP.GE.AND P2, PT, R12, UR12, PT ;  /* 0x0000000c0c007c0b */ /* 0x000fe4000bf46000 */
[----:B------:R-:W-:-:S02]  /*0ea0*/  FSETP.GE.AND P1, PT, R10, UR12, PT ;  /* 0x0000000c0a007c0b */ /* 0x000fc4000bf26000 */
[----:B------:R-:W-:Y:S02]  /*0eb0*/  FSETP.GE.AND P3, PT, R14, UR12, PT ;  /* 0x0000000c0e007c0b */ /* 0x000fe4000bf66000 */
[----:B------:R-:W-:Y:S01]  /*0ec0*/  IADD3 R6, P4, PT, R4, UR18, RZ ;  /* 0x0000001204067c10 */ /* 0x000fe2000ff9e0ff */
[----:B----4-:R-:W-:-:S03]  /*0ed0*/  FMUL R4, R7, R0 ;  /* 0x0000000007047220 */ /* 0x010fc60000400000 */
[----:B------:R-:W-:Y:S01]  /*0ee0*/  IADD3.X R7, PT, PT, R8, UR19, RZ, P4, !PT ;  /* 0x0000001308077c10 */ /* 0x000fe2000a7fe4ff */
[-C--:B-----5:R-:W-:Y:S01]  /*0ef0*/  FMUL R10, R9, R0.reuse ;  /* 0x00000000090a7220 */ /* 0x0a0fe20000400000 */
[----:B------:R-:W-:Y:S01]  /*0f00*/  FSEL R9, R4, RZ, P0 ;  /* 0x000000ff04097208 */ /* 0x000fe20000000000 */
[----:B------:R-:W-:Y:S02]  /*0f10*/  VIADD R4, R5, 0x200 ;  /* 0x0000020005047836 */ /* 0x000fe40000000000 */
[-C--:B------:R-:W-:Y:S01]  /*0f20*/  FMUL R12, R11, R0.reuse ;  /* 0x000000000b0c7220 */ /* 0x080fe20000400000 */
[----:B------:R-:W-:Y:S01]  /*0f30*/  FSEL R11, R10, RZ, P1 ;  /* 0x000000ff0a0b7208 */ /* 0x000fe20000800000 */
[----:B------:R0:W-:Y:S01]  /*0f40*/  STG.E desc[UR8][R6.64], R9 ;  /* 0x0000000906007986 */ /* 0x0001e2000c101908 */
[----:B------:R-:W-:Y:S01]  /*0f50*/  ISETP.GE.AND P0, PT, R4, UR7, PT ;  /* 0x0000000704007c0c */ /* 0x000fe2000bf06270 */
[----:B------:R-:W-:Y:S01]  /*0f60*/  FMUL R14, R13, R0 ;  /* 0x000000000d0e7220 */ /* 0x000fe20000400000 */
[----:B------:R-:W-:Y:S01]  /*0f70*/  FSEL R13, R12, RZ, P2 ;  /* 0x000000ff0c0d7208 */ /* 0x000fe20001000000 */
[----:B------:R0:W-:Y:S01]  /*0f80*/  STG.E desc[UR8][R6.64+0x400], R11 ;  /* 0x0004000b06007986 */ /* 0x0001e2000c101908 */
[----:B------:R-:W-:-:S02]  /*0f90*/  VIADD R5, R5, 0x400 ;  /* 0x0000040005057836 */ /* 0x000fc40000000000 */
[----:B------:R-:W-:Y:S01]  /*0fa0*/  FSEL R15, R14, RZ, P3 ;  /* 0x000000ff0e0f7208 */ /* 0x000fe20001800000 */
[----:B------:R0:W-:Y:S04]  /*0fb0*/  STG.E desc[UR8][R6.64+0x800], R13 ;  /* 0x0008000d06007986 */ /* 0x0001e8000c101908 */
[----:B------:R0:W-:Y:S02]  /*0fc0*/  STG.E desc[UR8][R6.64+0xc00], R15 ;  /* 0x000c000f06007986 */ /* 0x0001e4000c101908 */
[----:B------:R-:W-:Y:S05]  /*0fd0*/  @!P0 BRA `(.L_x_17) ;  /* 0xfffffff400d48947 */ /* 0x000fea000383ffff */
[----:B------:R-:W-:Y:S05]  /*0fe0*/  BSYNC.RECONVERGENT B0 ;  /* 0x0000000000007941 */ /* 0x000fea0003800200 */
.L_x_16:
[----:B------:R-:W-:Y:S05]  /*0ff0*/  EXIT ;  /* 0x000000000000794d */ /* 0x000fea0003800000 */
.L_x_12:
        /* <DEDUP_REMOVED lines=18> */
[----:B------:R-:W-:-:S03]  /*1120*/  IMAD.MOV R14, RZ, RZ, -R14 ;  /* 0x000000ffff0e7224 */ /* 0x000fc600078e0a0e */
[C---:B------:R-:W-:Y:S01]  /*1130*/  SHF.L.U64.HI R15, R6.reuse, 0x2, R9 ;  /* 0x00000002060f7819 */ /* 0x040fe20000010209 */
[----:B------:R-:W-:Y:S01]  /*1140*/  IMAD.IADD R5, R5, 0x1, R2 ;  /* 0x0000000105057824 */ /* 0x000fe200078e0202 */
[----:B0-----:R-:W-:Y:S02]  /*1150*/  IADD3 R3, P4, PT, R6, UR16, RZ ;  /* 0x0000001006037c10 */ /* 0x001fe4000ff9e0ff */
[C---:B------:R-:W-:Y:S02]  /*1160*/  IADD3 R6, P1, PT, R8.reuse, UR10, RZ ;  /* 0x0000000a08067c10 */ /* 0x040fe4000ff3e0ff */
[C---:B-1----:R-:W-:Y:S02]  /*1170*/  IADD3 R4, P2, PT, R8.reuse, UR14, RZ ;  /* 0x0000000e08047c10 */ /* 0x042fe4000ff5e0ff */
[----:B------:R-:W-:Y:S02]  /*1180*/  IADD3 R2, P3, PT, R8, UR12, RZ ;  /* 0x0000000c08027c10 */ /* 0x000fe4000ff7e0ff */
[----:B------:R-:W-:-:S02]  /*1190*/  IADD3.X R13, PT, PT, R15, UR15, RZ, P2, !PT ;  /* 0x0000000f0f0d7c10 */ /* 0x000fc400097fe4ff */
[----:B------:R-:W-:Y:S02]  /*11a0*/  IADD3.X R7, PT, PT, R15, UR13, RZ, P3, !PT ;  /* 0x0000000d0f077c10 */ /* 0x000fe40009ffe4ff */
[----:B------:R-:W-:Y:S02]  /*11b0*/  IADD3.X R12, PT, PT, R9, UR17, RZ, P4, !PT ;  /* 0x00000011090c7c10 */ /* 0x000fe4000a7fe4ff */
[----:B------:R-:W-:-:S07]  /*11c0*/  IADD3.X R15, PT, PT, R15, UR11, RZ, P1, !PT ;  /* 0x0000000b0f0f7c10 */ /* 0x000fce0008ffe4ff */
.L_x_20:
        /* <DEDUP_REMOVED lines=26> */
[----:B------:R-:W-:Y:S02]  /*1370*/  IMAD R8, R10, -0x6b2fb645, R17 ;  /* 0x94d049bb0a087824 */ /* 0x000fe400078e0211 */
[----:B------:R-:W-:Y:S01]  /*1380*/  IMAD.MOV.U32 R10, RZ, RZ, R6 ;  /* 0x000000ffff0a7224 */ /* 0x000fe200078e0006 */
[----:B------:R-:W-:Y:S01]  /*1390*/  IADD3 R6, P2, PT, R6, 0x400, RZ ;  /* 0x0000040006067810 */ /* 0x000fe20007f5e0ff */
        /* <DEDUP_REMOVED lines=8> */
[----:B------:R-:W-:Y:S02]  /*1420*/  IADD3 R4, P3, PT, R4, 0x400, RZ ;  /* 0x0000040004047810 */ /* 0x000fe40007f7e0ff */
[----:B------:R-:W-:-:S03]  /*1430*/  SEL R19, RZ, 0x1, !P1 ;  /* 0x00000001ff137807 */ /* 0x000fc60004800000 */
[----:B------:R-:W-:Y:S02]  /*1440*/  IMAD.X R13, RZ, RZ, R13, P3 ;  /* 0x000000ffff0d7224 */ /* 0x000fe400018e060d */
[----:B--2---:R-:W-:-:S05]  /*1450*/  FMUL R11, R11, R0 ;  /* 0x000000000b0b7220 */ /* 0x004fca0000400000 */
[----:B------:R-:W-:Y:S01]  /*1460*/  FSEL R17, R11, RZ, P1 ;  /* 0x000000ff0b117208 */ /* 0x000fe20000800000 */
[--C-:B------:R-:W-:Y:S01]  /*1470*/  IMAD.MOV.U32 R11, RZ, RZ, R15.reuse ;  /* 0x000000ffff0b7224 */ /* 0x100fe200078e000f */
[----:B------:R-:W-:Y:S01]  /*1480*/  ISETP.NE.AND P1, PT, R14, RZ, PT ;  /* 0x000000ff0e00720c */ /* 0x000fe20003f25270 */
[----:B------:R-:W-:Y:S02]  /*1490*/  IMAD.X R15, RZ, RZ, R15, P2 ;  /* 0x000000ffff0f7224 */ /* 0x000fe400010e060f */
[----:B------:R0:W-:Y:S04]  /*14a0*/  STG.E desc[UR8][R8.64], R17 ;  /* 0x0000001108007986 */ /* 0x0001e8000c101908 */
[----:B------:R0:W-:Y:S06]  /*14b0*/  STG.E desc[UR8][R10.64], R19 ;  /* 0x000000130a007986 */ /* 0x0001ec000c101908 */
[----:B------:R-:W-:Y:S05]  /*14c0*/  @P1 BRA `(.L_x_20) ;  /* 0xfffffffc00401947 */ /* 0x000fea000383ffff */
.L_x_19:
[----:B------:R-:W-:Y:S05]  /*14d0*/  BSYNC.RECONVERGENT B0 ;  /* 0x0000000000007941 */ /* 0x000fea0003800200 */
.L_x_18:
[----:B------:R-:W-:Y:S05]  /*14e0*/  @!P0 EXIT ;  /* 0x000000000000894d */ /* 0x000fea0003800000 */
[----:B------:R-:W1:Y:S01]  /*14f0*/  LDC.64 R2, c[0x0][0x3b0] ;  /* 0x0000ec00ff027b82 */ /* 0x000e620000000a00 */
[----:B------:R-:W-:Y:S01]  /*1500*/  BSSY.RECONVERGENT B0, `(.L_x_21) ;  /* 0x000009a000007945 */ /* 0x000fe20003800200 */
[----:B------:R-:W-:Y:S01]  /*1510*/  VIADD R7, R5, 0x200 ;  /* 0x0000020005077836 */ /* 0x000fe20000000000 */
[----:B------:R-:W2:Y:S01]  /*1520*/  LDCU UR14, c[0x0][0x3a0] ;  /* 0x00007400ff0e77ac */ /* 0x000ea20008000800 */
[----:B------:R-:W3:Y:S01]  /*1530*/  LDCU.64 UR12, c[0x0][0x3a8] ;  /* 0x00007500ff0c77ac */ /* 0x000ee20008000a00 */
[----:B------:R-:W4:Y:S04]  /*1540*/  LDCU.128 UR16, c[0x0][0x380] ;  /* 0x00007000ff1077ac */ /* 0x000f280008000c00 */
.L_x_22:
[----:B------:R-:W-:-:S05]  /*1550*/  VIADD R5, R7, 0xfffffe00 ;  /* 0xfffffe0007057836 */ /* 0x000fca0000000000 */
[----:B------:R-:W-:-:S05]  /*1560*/  IADD3 R5, P0, PT, R5, UR4, RZ ;  /* 0x0000000405057c10 */ /* 0x000fca000ff1e0ff */
[----:B------:R-:W-:Y:S02]  /*1570*/  IMAD.X R4, RZ, RZ, UR6, P0 ;  /* 0x00000006ff047e24 */ /* 0x000fe400080e06ff */
[----:B------:R-:W-:-:S03]  /*1580*/  IMAD.SHL.U32 R6, R5, 0x4, RZ ;  /* 0x0000000405067824 */ /* 0x000fc600078e00ff */
[----:B0-----:R-:W-:Y:S02]  /*1590*/  SHF.L.U64.HI R10, R5, 0x2, R4 ;  /* 0x00000002050a7819 */ /* 0x001fe40000010204 */
[----:B----4-:R-:W-:-:S04]  /*15a0*/  IADD3 R16, P0, PT, R6, UR16, RZ ;  /* 0x0000001006107c10 */ /* 0x010fc8000ff1e0ff */
[----:B------:R-:W-:-:S05]  /*15b0*/  IADD3.X R17, PT, PT, R10, UR17, RZ, P0, !PT ;  /* 0x000000110a117c10 */ /* 0x000fca00087fe4ff */
[----:B------:R-:W4:Y:S04]  /*15c0*/  LDG.E.CONSTANT R9, desc[UR8][R16.64+0x400] ;  /* 0x0004000810097981 */ /* 0x000f28000c1e9900 */
[----:B------:R-:W5:Y:S04]  /*15d0*/  LDG.E.CONSTANT R15, desc[UR8][R16.64] ;  /* 0x00000008100f7981 */ /* 0x000f68000c1e9900 */
[----:B------:R-:W5:Y:S04]  /*15e0*/  LDG.E.CONSTANT R11, desc[UR8][R16.64+0x800] ;  /* 0x00080008100b7981 */ /* 0x000f68000c1e9900 */
[----:B------:R0:W5:Y:S01]  /*15f0*/  LDG.E.CONSTANT R13, desc[UR8][R16.64+0xc00] ;  /* 0x000c0008100d7981 */ /* 0x000162000c1e9900 */
[----:B-1----:R-:W-:Y:S01]  /*1600*/  IADD3 R8, P0, P1, R2, UR4, R7 ;  /* 0x0000000402087c10 */ /* 0x002fe2000f91e007 */
[----:B------:R-:W-:-:S03]  /*1610*/  VIADD R19, R7, 0xffffff00 ;  /* 0xffffff0007137836 */ /* 0x000fc60000000000 */
[C---:B------:R-:W-:Y:S02]  /*1620*/  IADD3.X R12, PT, PT, R3.reuse, UR6, RZ, P0, P1 ;  /* 0x00000006030c7c10 */ /* 0x040fe400087e24ff */
[----:B------:R-:W-:Y:S02]  /*1630*/  IADD3 R21, P0, P1, R2, UR4, R19 ;  /* 0x0000000402157c10 */ /* 0x000fe4000f91e013 */
[----:B---3--:R-:W-:Y:S02]  /*1640*/  LOP3.LUT R19, R8, UR12, RZ, 0x3c, !PT ;  /* 0x0000000c08137c12 */ /* 0x008fe4000f8e3cff */
[----:B------:R-:W-:Y:S02]  /*1650*/  LOP3.LUT R8, R12, UR13, RZ, 0x3c, !PT ;  /* 0x0000000d0c087c12 */ /* 0x000fe4000f8e3cff */
[----:B------:R-:W-:Y:S02]  /*1660*/  IADD3.X R12, PT, PT, R3, UR6, RZ, P0, P1 ;  /* 0x00000006030c7c10 */ /* 0x000fe400087e24ff */
[----:B------:R-:W-:-:S02]  /*1670*/  IADD3 R19, P0, PT, R19, 0x7f4a7c15, RZ ;  /* 0x7f4a7c1513137810 */ /* 0x000fc40007f1e0ff */
[----:B------:R-:W-:Y:S01]  /*1680*/  LOP3.LUT R21, R21, UR12, RZ, 0x3c, !PT ;  /* 0x0000000c15157c12 */ /* 0x000fe2000f8e3cff */
[----:B0-----:R-:W-:Y:S01]  /*1690*/  VIADD R17, R7, 0x100 ;  /* 0x0000010007117836 */ /* 0x001fe20000000000 */
[----:B------:R-:W-:Y:S02]  /*16a0*/  IADD3.X R16, PT, PT, R8, -0x61c88647, RZ, P0, !PT ;  /* 0x9e3779b908107810 */ /* 0x000fe400007fe4ff */
[----:B------:R-:W-:Y:S02]  /*16b0*/  LOP3.LUT R12, R12, UR13, RZ, 0x3c, !PT ;  /* 0x0000000d0c0c7c12 */ /* 0x000fe4000f8e3cff */
[----:B------:R-:W-:Y:S02]  /*16c0*/  IADD3 R21, P0, PT, R21, 0x7f4a7c15, RZ ;  /* 0x7f4a7c1515157810 */ /* 0x000fe40007f1e0ff */
[----:B------:R-:W-:Y:S02]  /*16d0*/  SHF.R.U64 R8, R19, 0x1e, R16 ;  /* 0x0000001e13087819 */ /* 0x000fe40000001210 */
[----:B------:R-:W-:-:S02]  /*16e0*/  IADD3.X R12, PT, PT, R12, -0x61c88647, RZ, P0, !PT ;  /* 0x9e3779b90c0c7810 */ /* 0x000fc400007fe4ff */
[----:B------:R-:W-:Y:S02]  /*16f0*/  SHF.R.U32.HI R14, RZ, 0x1e, R16 ;  /* 0x0000001eff0e7819 */ /* 0x000fe40000011610 */
[----:B------:R-:W-:Y:S02]  /*1700*/  IADD3 R18, P0, P1, R2, UR4, R17 ;  /* 0x0000000402127c10 */ /* 0x000fe4000f91e011 */
[----:B------:R-:W-:Y:S02]  /*1710*/  LOP3.LUT R8, R8, R19, RZ, 0x3c, !PT ;  /* 0x0000001308087212 */ /* 0x000fe400078e3cff */
[----:B------:R-:W-:Y:S02]  /*1720*/  LOP3.LUT R17, R14, R16, RZ, 0x3c, !PT ;  /* 0x000000100e117212 */ /* 0x000fe400078e3cff */
[----:B------:R-:W-:Y:S02]  /*1730*/  IADD3.X R19, PT, PT, R3, UR6, RZ, P0, P1 ;  /* 0x0000000603137c10 */ /* 0x000fe400087e24ff */
[----:B------:R-:W-:-:S02]  /*1740*/  IADD3 R14, P0, PT, R5, R2, RZ ;  /* 0x00000002050e7210 */ /* 0x000fc40007f1e0ff */
[----:B------:R-:W-:Y:S02]  /*1750*/  LOP3.LUT R18, R18, UR12, RZ, 0x3c, !PT ;  /* 0x0000000c12127c12 */ /* 0x000fe4000f8e3cff */
[----:B------:R-:W-:Y:S01]  /*1760*/  LOP3.LUT R19, R19, UR13, RZ, 0x3c, !PT ;  /* 0x0000000d13137c12 */ /* 0x000fe2000f8e3cff */
[----:B------:R-:W-:Y:S01]  /*1770*/  IMAD.X R22, R4, 0x1, R3, P0 ;  /* 0x0000000104167824 */ /* 0x000fe200000e0603 */
[----:B------:R-:W-:Y:S02]  /*1780*/  IADD3 R18, P1, PT, R18, 0x7f4a7c15, RZ ;  /* 0x7f4a7c1512127810 */ /* 0x000fe40007f3e0ff */
[--C-:B------:R-:W-:Y:S02]  /*1790*/  SHF.R.U64 R20, R21, 0x1e, R12.reuse ;  /* 0x0000001e15147819 */ /* 0x100fe4000000120c */
[----:B------:R-:W-:Y:S02]  /*17a0*/  LOP3.LUT R14, R14, UR12, RZ, 0x3c, !PT ;  /* 0x0000000c0e0e7c12 */ /* 0x000fe4000f8e3cff */
[----:B------:R-:W-:-:S02]  /*17b0*/  SHF.R.U32.HI R5, RZ, 0x1e, R12 ;  /* 0x0000001eff057819 */ /* 0x000fc4000001160c */
[----:B------:R-:W-:Y:S02]  /*17c0*/  IADD3.X R19, PT, PT, R19, -0x61c88647, RZ, P1, !PT ;  /* 0x9e3779b913137810 */ /* 0x000fe40000ffe4ff */
[----:B------:R-:W-:Y:S02]  /*17d0*/  LOP3.LUT R16, R20, R21, RZ, 0x3c, !PT ;  /* 0x0000001514107212 */ /* 0x000fe400078e3cff */
[----:B------:R-:W-:Y:S02]  /*17e0*/  LOP3.LUT R22, R22, UR13, RZ, 0x3c, !PT ;  /* 0x0000000d16167c12 */ /* 0x000fe4000f8e3cff */
[----:B------:R-:W-:Y:S02]  /*17f0*/  IADD3 R14, P0, PT, R14, 0x7f4a7c15, RZ ;  /* 0x7f4a7c150e0e7810 */ /* 0x000fe40007f1e0ff */
[----:B------:R-:W-:Y:S01]  /*1800*/  LOP3.LUT R20, R5, R12, RZ, 0x3c, !PT ;  /* 0x0000000c05147212 */ /* 0x000fe200078e3cff */
[----:B------:R-:W-:Y:S01]  /*1810*/  IMAD R5, R17, 0x1ce4e5b9, RZ ;  /* 0x1ce4e5b911057824 */ /* 0x000fe200078e02ff */
[----:B------:R-:W-:-:S02]  /*1820*/  SHF.R.U64 R17, R18, 0x1e, R19 ;  /* 0x0000001e12117819 */ /* 0x000fc40000001213 */
[----:B------:R-:W-:Y:S01]  /*1830*/  IADD3.X R22, PT, PT, R22, -0x61c88647, RZ, P0, !PT ;  /* 0x9e3779b916167810 */ /* 0x000fe200007fe4ff */
[C---:B------:R-:W-:Y:S01]  /*1840*/  IMAD R21, R8.reuse, -0x40a7b893, R5 ;  /* 0xbf58476d08157824 */ /* 0x040fe200078e0205 */
[----:B------:R-:W-:Y:S01]  /*1850*/  SHF.R.U32.HI R12, RZ, 0x1e, R19 ;  /* 0x0000001eff0c7819 */ /* 0x000fe20000011613 */
[----:B------:R-:W-:Y:S01]  /*1860*/  IMAD.WIDE.U32 R4, R8, 0x1ce4e5b9, RZ ;  /* 0x1ce4e5b908047825 */ /* 0x000fe200078e00ff */
[----:B------:R-:W-:Y:S02]  /*1870*/  LOP3.LUT R18, R17, R18, RZ, 0x3c, !PT ;  /* 0x0000001211127212 */ /* 0x000fe400078e3cff */
[--C-:B------:R-:W-:Y:S01]  /*1880*/  SHF.R.U32.HI R17, RZ, 0x1e, R22.reuse ;  /* 0x0000001eff117819 */ /* 0x100fe20000011616 */
[----:B------:R-:W-:Y:S01]  /*1890*/  IMAD R23, R20, 0x1ce4e5b9, RZ ;  /* 0x1ce4e5b914177824 */ /* 0x000fe200078e02ff */
[----:B------:R-:W-:Y:S01]  /*18a0*/  LOP3.LUT R8, R12, R19, RZ, 0x3c, !PT ;  /* 0x000000130c087212 */ /* 0x000fe200078e3cff */
[----:B------:R-:W-:Y:S01]  /*18b0*/  IMAD.IADD R21, R5, 0x1, R21 ;  /* 0x0000000105157824 */ /* 0x000fe200078e0215 */
[----:B------:R-:W-:Y:S01]  /*18c0*/  LOP3.LUT R12, R17, R22, RZ, 0x3c, !PT ;  /* 0x00000016110c7212 */ /* 0x000fe200078e3cff */
[----:B------:R-:W-:Y:S01]  /*18d0*/  IMAD R23, R16, -0x40a7b893, R23 ;  /* 0xbf58476d10177824 */ /* 0x000fe200078e0217 */
[----:B------:R-:W-:Y:S01]  /*18e0*/  SHF.R.U64 R5, R14, 0x1e, R22 ;  /* 0x0000001e0e057819 */ /* 0x000fe20000001216 */
[----:B------:R-:W-:Y:S01]  /*18f0*/  IMAD.WIDE.U32 R16, R16, 0x1ce4e5b9, RZ ;  /* 0x1ce4e5b910107825 */ /* 0x000fe200078e00ff */
[----:B------:R-:W-:-:S02]  /*1900*/  SHF.R.U64 R19, R4, 0x1b, R21 ;  /* 0x0000001b04137819 */ /* 0x000fc40000001215 */
[----:B------:R-:W-:Y:S01]  /*1910*/  LOP3.LUT R5, R5, R14, RZ, 0x3c, !PT ;  /* 0x0000000e05057212 */ /* 0x000fe200078e3cff */
[----:B------:R-:W-:Y:S02]  /*1920*/  IMAD.IADD R17, R17, 0x1, R23 ;  /* 0x0000000111117824 */ /* 0x000fe400078e0217 */
[----:B------:R-:W-:Y:S02]  /*1930*/  IMAD R25, R8, 0x1ce4e5b9, RZ ;  /* 0x1ce4e5b908197824 */ /* 0x000fe400078e02ff */
[----:B------:R-:W-:Y:S01]  /*1940*/  IMAD R12, R12, 0x1ce4e5b9, RZ ;  /* 0x1ce4e5b90c0c7824 */ /* 0x000fe200078e02ff */
[----:B------:R-:W-:Y:S01]  /*1950*/  LOP3.LUT R8, R19, R4, RZ, 0x3c, !PT ;  /* 0x0000000413087212 */ /* 0x000fe200078e3cff */
[----:B------:R-:W-:Y:S01]  /*1960*/  IMAD R25, R18, -0x40a7b893, R25 ;  /* 0xbf58476d12197824 */ /* 0x000fe200078e0219 */
[----:B------:R-:W-:Y:S01]  /*1970*/  SHF.R.U64 R23, R16, 0x1b, R17 ;  /* 0x0000001b10177819 */ /* 0x000fe20000001211 */
[----:B------:R-:W-:Y:S01]  /*1980*/  IMAD R27, R5, -0x40a7b893, R12 ;  /* 0xbf58476d051b7824 */ /* 0x000fe200078e020c */
[----:B------:R-:W-:Y:S01]  /*1990*/  SHF.R.U32.HI R12, RZ, 0x1b, R21 ;  /* 0x0000001bff0c7819 */ /* 0x000fe20000011615 */
[----:B------:R-:W-:Y:S01]  /*19a0*/  IMAD.WIDE.U32 R18, R18, 0x1ce4e5b9, RZ ;  /* 0x1ce4e5b912127825 */ /* 0x000fe200078e00ff */
[----:B------:R-:W-:-:S03]  /*19b0*/  LOP3.LUT R14, R23, R16, RZ, 0x3c, !PT ;  /* 0x00000010170e7212 */ /* 0x000fc600078e3cff */
[----:B------:R-:W-:Y:S01]  /*19c0*/  IMAD.WIDE.U32 R4, R5, 0x1ce4e5b9, RZ ;  /* 0x1ce4e5b905047825 */ /* 0x000fe200078e00ff */
[----:B------:R-:W-:Y:S02]  /*19d0*/  LOP3.LUT R21, R12, R21, RZ, 0x3c, !PT ;  /* 0x000000150c157212 */ /* 0x000fe400078e3cff */
[----:B------:R-:W-:Y:S01]  /*19e0*/  SHF.R.U32.HI R12, RZ, 0x1b, R17 ;  /* 0x0000001bff0c7819 */ /* 0x000fe20000011611 */
[----:B------:R-:W-:Y:S02]  /*19f0*/  IMAD.IADD R19, R19, 0x1, R25 ;  /* 0x0000000113137824 */ /* 0x000fe400078e0219 */
[----:B------:R-:W-:Y:S01]  /*1a00*/  IMAD.IADD R23, R5, 0x1, R27 ;  /* 0x0000000105177824 */ /* 0x000fe200078e021b */
[----:B------:R-:W-:Y:S02]  /*1a10*/  LOP3.LUT R17, R12, R17, RZ, 0x3c, !PT ;  /* 0x000000110c117212 */ /* 0x000fe400078e3cff */
[----:B------:R-:W-:Y:S02]  /*1a20*/  SHF.R.U32.HI R16, RZ, 0x1b, R19 ;  /* 0x0000001bff107819 */ /* 0x000fe40000011613 */
[----:B------:R-:W-:Y:S01]  /*1a30*/  SHF.R.U32.HI R20, RZ, 0x1b, R23 ;  /* 0x0000001bff147819 */ /* 0x000fe20000011617 */
[----:B------:R-:W-:Y:S01]  /*1a40*/  IMAD R21, R21, 0x133111eb, RZ ;  /* 0x133111eb15157824 */ /* 0x000fe200078e02ff */
[----:B------:R-:W-:-:S02]  /*1a50*/  SHF.R.U64 R25, R18, 0x1b, R19 ;  /* 0x0000001b12197819 */ /* 0x000fc40000001213 */
[----:B------:R-:W-:Y:S01]  /*1a60*/  LOP3.LUT R5, R16, R19, RZ, 0x3c, !PT ;  /* 0x0000001310057212 */ /* 0x000fe200078e3cff */
[----:B------:R-:W-:Y:S01]  /*1a70*/  IMAD R19, R17, 0x133111eb, RZ ;  /* 0x133111eb11137824 */ /* 0x000fe200078e02ff */
[----:B------:R-:W-:Y:S02]  /*1a80*/  LOP3.LUT R20, R20, R23, RZ, 0x3c, !PT ;  /* 0x0000001714147212 */ /* 0x000fe400078e3cff */
[----:B------:R-:W-:Y:S02]  /*1a90*/  SHF.R.U64 R23, R4, 0x1b, R23 ;  /* 0x0000001b04177819 */ /* 0x000fe40000001217 */
[----:B------:R-:W-:Y:S01]  /*1aa0*/  LOP3.LUT R12, R25, R18, RZ, 0x3c, !PT ;  /* 0x00000012190c7212 */ /* 0x000fe200078e3cff */
[----:B------:R-:W-:Y:S01]  /*1ab0*/  IMAD R25, R8, -0x6b2fb645, R21 ;  /* 0x94d049bb08197824 */ /* 0x000fe200078e0215 */
[----:B------:R-:W-:Y:S01]  /*1ac0*/  LOP3.LUT R4, R23, R4, RZ, 0x3c, !PT ;  /* 0x0000000417047212 */ /* 0x000fe200078e3cff */
[----:B------:R-:W-:Y:S02]  /*1ad0*/  IMAD R21, R14, -0x6b2fb645, R19 ;  /* 0x94d049bb0e157824 */ /* 0x000fe400078e0213 */
[----:B------:R-:W-:-:S04]  /*1ae0*/  IMAD.WIDE.U32 R16, R8, 0x133111eb, RZ ;  /* 0x133111eb08107825 */ /* 0x000fc800078e00ff */
[----:B------:R-:W-:-:S04]  /*1af0*/  IMAD.WIDE.U32 R18, R14, 0x133111eb, RZ ;  /* 0x133111eb0e127825 */ /* 0x000fc800078e00ff */
[----:B------:R-:W-:Y:S02]  /*1b00*/  IMAD R23, R5, 0x133111eb, RZ ;  /* 0x133111eb05177824 */ /* 0x000fe400078e02ff */
[----:B------:R-:W-:Y:S02]  /*1b10*/  IMAD R5, R20, 0x133111eb, RZ ;  /* 0x133111eb14057824 */ /* 0x000fe400078e02ff */
[----:B------:R-:W-:Y:S02]  /*1b20*/  IMAD.IADD R8, R17, 0x1, R25 ;  /* 0x0000000111087824 */ /* 0x000fe400078e0219 */
[----:B------:R-:W-:Y:S02]  /*1b30*/  IMAD.IADD R18, R19, 0x1, R21 ;  /* 0x0000000113127824 */ /* 0x000fe400078e0215 */
[C---:B------:R-:W-:Y:S02]  /*1b40*/  IMAD R19, R4.reuse, -0x6b2fb645, R5 ;  /* 0x94d049bb04137824 */ /* 0x040fe400078e0205 */
[----:B------:R-:W-:Y:S01]  /*1b50*/  IMAD.WIDE.U32 R4, R4, 0x133111eb, RZ ;  /* 0x133111eb04047825 */ /* 0x000fe200078e00ff */
[----:B------:R-:W-:-:S02]  /*1b60*/  SHF.R.U32.HI R4, RZ, 0x9, R8 ;  /* 0x00000009ff047819 */ /* 0x000fc40000011608 */
[----:B------:R-:W-:Y:S01]  /*1b70*/  SHF.R.U32.HI R8, RZ, 0x9, R18 ;  /* 0x00000009ff087819 */ /* 0x000fe20000011612 */
[C---:B------:R-:W-:Y:S02]  /*1b80*/  IMAD R23, R12.reuse, -0x6b2fb645, R23 ;  /* 0x94d049bb0c177824 */ /* 0x040fe400078e0217 */
[----:B------:R-:W-:-:S04]  /*1b90*/  IMAD.WIDE.U32 R16, R12, 0x133111eb, RZ ;  /* 0x133111eb0c107825 */ /* 0x000fc800078e00ff */
[----:B------:R-:W-:Y:S01]  /*1ba0*/  IMAD.IADD R12, R5, 0x1, R19 ;  /* 0x00000001050c7824 */ /* 0x000fe200078e0213 */
[----:B------:R-:W-:Y:S02]  /*1bb0*/  LOP3.LUT R5, R4, 0x1, RZ, 0xfc, !PT ;  /* 0x0000000104057812 */ /* 0x000fe400078efcff */
[----:B------:R-:W-:Y:S01]  /*1bc0*/  LOP3.LUT R4, R8, 0x1, RZ, 0xfc, !PT ;  /* 0x0000000108047812 */ /* 0x000fe200078efcff */
[----:B------:R-:W-:Y:S01]  /*1bd0*/  IMAD.IADD R14, R17, 0x1, R23 ;  /* 0x00000001110e7824 */ /* 0x000fe200078e0217 */
[----:B------:R-:W-:Y:S02]  /*1be0*/  SHF.R.U32.HI R12, RZ, 0x9, R12 ;  /* 0x00000009ff0c7819 */ /* 0x000fe4000001160c */
[----:B------:R-:W-:Y:S02]  /*1bf0*/  I2FP.F32.U32 R8, R5 ;  /* 0x0000000500087245 */ /* 0x000fe40000201000 */
[----:B------:R-:W-:Y:S02]  /*1c00*/  I2FP.F32.U32 R5, R4 ;  /* 0x0000000400057245 */ /* 0x000fe40000201000 */
[----:B------:R-:W-:Y:S01]  /*1c10*/  LOP3.LUT R4, R12, 0x1, RZ, 0xfc, !PT ;  /* 0x000000010c047812 */ /* 0x000fe200078efcff */
[----:B------:R-:W-:Y:S01]  /*1c20*/  FMUL R12, R8, 1.1920928955078125e-07 ;  /* 0x34000000080c7820 */ /* 0x000fe20000400000 */
[----:B------:R-:W-:Y:S01]  /*1c30*/  SHF.R.U32.HI R14, RZ, 0x9, R14 ;  /* 0x00000009ff0e7819 */ /* 0x000fe2000001160e */
[----:B------:R-:W-:Y:S01]  /*1c40*/  FMUL R8, R5, 1.1920928955078125e-07 ;  /* 0x3400000005087820 */ /* 0x000fe20000400000 */
[----:B------:R-:W-:-:S02]  /*1c50*/  I2FP.F32.U32 R4, R4 ;  /* 0x0000000400047245 */ /* 0x000fc40000201000 */
[----:B------:R-:W-:Y:S02]  /*1c60*/  LOP3.LUT R14, R14, 0x1, RZ, 0xfc, !PT ;  /* 0x000000010e0e7812 */ /* 0x000fe400078efcff */
[----:B--2---:R-:W-:Y:S01]  /*1c70*/  FSETP.GE.AND P1, PT, R8, UR14, PT ;  /* 0x0000000e08007c0b */ /* 0x004fe2000bf26000 */
[----:B------:R-:W-:Y:S01]  /*1c80*/  FMUL R5, R4, 1.1920928955078125e-07 ;  /* 0x3400000004057820 */ /* 0x000fe20000400000 */
[----:B------:R-:W-:Y:S02]  /*1c90*/  I2FP.F32.U32 R14, R14 ;  /* 0x0000000e000e7245 */ /* 0x000fe40000201000 */
[C---:B------:R-:W-:Y:S02]  /*1ca0*/  IADD3 R4, P3, PT, R6.reuse, UR18, RZ ;  /* 0x0000001206047c10 */ /* 0x040fe4000ff7e0ff */
[----:B------:R-:W-:Y:S01]  /*1cb0*/  IADD3 R8, P4, PT, R6, UR10, RZ ;  /* 0x0000000a06087c10 */ /* 0x000fe2000ff9e0ff */
[----:B------:R-:W-:Y:S01]  /*1cc0*/  FMUL R14, R14, 1.1920928955078125e-07 ;  /* 0x340000000e0e7820 */ /* 0x000fe20000400000 */
[----:B------:R-:W-:-:S02]  /*1cd0*/  FSETP.GE.AND P0, PT, R5, UR14, PT ;  /* 0x0000000e05007c0b */ /* 0x000fc4000bf06000 */
[----:B------:R-:W-:Y:S02]  /*1ce0*/  FSETP.GE.AND P2, PT, R12, UR14, PT ;  /* 0x0000000e0c007c0b */ /* 0x000fe4000bf46000 */
[----:B------:R-:W-:Y:S02]  /*1cf0*/  IADD3.X R5, PT, PT, R10, UR19, RZ, P3, !PT ;  /* 0x000000130a057c10 */ /* 0x000fe40009ffe4ff */
[----:B------:R-:W-:Y:S02]  /*1d00*/  SEL R17, RZ, 0x1, !P0 ;  /* 0x00000001ff117807 */ /* 0x000fe40004000000 */
[----:B------:R-:W-:Y:S02]  /*1d10*/  FSETP.GE.AND P3, PT, R14, UR14, PT ;  /* 0x0000000e0e007c0b */ /* 0x000fe4000bf66000 */
[----:B------:R-:W-:Y:S02]  /*1d20*/  SEL R21, RZ, 0x1, !P2 ;  /* 0x00000001ff157807 */ /* 0x000fe40005000000 */
[----:B------:R-:W-:Y:S01]  /*1d30*/  SEL R25, RZ, 0x1, !P3 ;  /* 0x00000001ff197807 */ /* 0x000fe20005800000 */
[-C--:B----4-:R-:W-:Y:S01]  /*1d40*/  FMUL R6, R9, R0.reuse ;  /* 0x0000000009067220 */ /* 0x090fe20000400000 */
[----:B-----5:R-:W-:-:S04]  /*1d50*/  FMUL R15, R15, R0 ;  /* 0x000000000f0f7220 */ /* 0x020fc80000400000 */
[----:B------:R-:W-:Y:S02]  /*1d60*/  FSEL R19, R6, RZ, P1 ;  /* 0x000000ff06137208 */ /* 0x000fe40000800000 */
[----:B------:R-:W-:Y:S01]  /*1d70*/  IADD3.X R9, PT, PT, R10, UR11, RZ, P4, !PT ;  /* 0x0000000b0a097c10 */ /* 0x000fe2000a7fe4ff */
[-C--:B------:R-:W-:Y:S01]  /*1d80*/  FMUL R6, R11, R0.reuse ;  /* 0x000000000b067220 */ /* 0x080fe20000400000 */
[----:B------:R-:W-:Y:S01]  /*1d90*/  FSEL R15, R15, RZ, P0 ;  /* 0x000000ff0f0f7208 */ /* 0x000fe20000000000 */
[----:B------:R-:W-:Y:S01]  /*1da0*/  FMUL R10, R13, R0 ;  /* 0x000000000d0a7220 */ /* 0x000fe20000400000 */
[----:B------:R-:W-:-:S03]  /*1db0*/  SEL R11, RZ, 0x1, !P1 ;  /* 0x00000001ff0b7807 */ /* 0x000fc60004800000 */
[----:B------:R0:W-:Y:S01]  /*1dc0*/  STG.E desc[UR8][R4.64], R15 ;  /* 0x0000000f04007986 */ /* 0x0001e2000c101908 */
[----:B------:R-:W-:Y:S02]  /*1dd0*/  FSEL R13, R6, RZ, P2 ;  /* 0x000000ff060d7208 */ /* 0x000fe40001000000 */
[----:B------:R-:W-:Y:S01]  /*1de0*/  FSEL R23, R10, RZ, P3 ;  /* 0x000000ff0a177208 */ /* 0x000fe20001800000 */
[----:B------:R0:W-:Y:S04]  /*1df0*/  STG.E desc[UR8][R8.64], R17 ;  /* 0x0000001108007986 */ /* 0x0001e8000c101908 */
[----:B------:R0:W-:Y:S04]  /*1e00*/  STG.E desc[UR8][R4.64+0x400], R19 ;  /* 0x0004001304007986 */ /* 0x0001e8000c101908 */
[----:B------:R0:W-:Y:S01]  /*1e10*/  STG.E desc[UR8][R8.64+0x400], R11 ;  /* 0x0004000b08007986 */ /* 0x0001e2000c101908 */
[----:B------:R-:W-:-:S03]  /*1e20*/  VIADD R6, R7, 0x200 ;  /* 0x0000020007067836 */ /* 0x000fc60000000000 */
[----:B------:R0:W-:Y:S04]  /*1e30*/  STG.E desc[UR8][R4.64+0x800], R13 ;  /* 0x0008000d04007986 */ /* 0x0001e8000c101908 */
[----:B------:R0:W-:Y:S04]  /*1e40*/  STG.E desc[UR8][R8.64+0x800], R21 ;  /* 0x0008001508007986 */ /* 0x0001e8000c101908 */
[----:B------:R0:W-:Y:S04]  /*1e50*/  STG.E desc[UR8][R4.64+0xc00], R23 ;  /* 0x000c001704007986 */ /* 0x0001e8000c101908 */
[----:B------:R0:W-:Y:S01]  /*1e60*/  STG.E desc[UR8][R8.64+0xc00], R25 ;  /* 0x000c001908007986 */ /* 0x0001e2000c101908 */
[----:B------:R-:W-:Y:S01]  /*1e70*/  ISETP.GE.AND P0, PT, R6, UR7, PT ;  /* 0x0000000706007c0c */ /* 0x000fe2000bf06270 */
[----:B------:R-:W-:-:S12]  /*1e80*/  VIADD R7, R7, 0x400 ;  /* 0x0000040007077836 */ /* 0x000fd80000000000 */
[----:B0-----:R-:W-:Y:S05]  /*1e90*/  @!P0 BRA `(.L_x_22) ;  /* 0xfffffff400ac8947 */ /* 0x001fea000383ffff */
[----:B------:R-:W-:Y:S05]  /*1ea0*/  BSYNC.RECONVERGENT B0 ;  /* 0x0000000000007941 */ /* 0x000fea0003800200 */
.L_x_21:
[----:B------:R-:W-:Y:S05]  /*1eb0*/  EXIT ;  /* 0x000000000000794d */ /* 0x000fea0003800000 */
        .weak           $__internal_1_$__cuda_sm20_rcp_rn_f32_slowpath
        .type           $__internal_1_$__cuda_sm20_rcp_rn_f32_slowpath,@function
        .size           $__internal_1_$__cuda_sm20_rcp_rn_f32_slowpath,(.L_x_28 - $__internal_1_$__cuda_sm20_rcp_rn_f32_slowpath)
$__internal_1_$__cuda_sm20_rcp_rn_f32_slowpath:
        /* <DEDUP_REMOVED lines=15> */
.L_x_23:
        /* <DEDUP_REMOVED lines=33> */
.L_x_25:
[----:B------:R0:W1:Y:S02]  /*21c0*/  MUFU.RCP R3, R0 ;  /* 0x0000000000037308 */ /* 0x0000640000001000 */
.L_x_24:
[----:B0123--:R-:W-:Y:S02]  /*21d0*/  IMAD.MOV.U32 R0, RZ, RZ, R3 ;  /* 0x000000ffff007224 */ /* 0x00ffe400078e0003 */
[----:B------:R-:W-:-:S04]  /*21e0*/  IMAD.MOV.U32 R3, RZ, RZ, 0x0 ;  /* 0x00000000ff037424 */ /* 0x000fc800078e00ff */
[----:B------:R-:W-:Y:S05]  /*21f0*/  RET.REL.NODEC R2 `(_Z18dropout_fwd_kernelILi256EEvPKfPfPiiifbmm) ;  /* 0xffffffdc02807950 */ /* 0x000fea0003c3ffff */
.L_x_26:
        /* <DEDUP_REMOVED lines=16> */
.L_x_28:


//--------------------- .nv.shared.reserved.0     --------------------------
	.section	.nv.shared.reserved.0,"aw",@nobits
	.weak		__nv_reservedSMEM_offset_0_alias
	.size		__nv_reservedSMEM_offset_0_alias, 0, 64
	.other		__nv_reservedSMEM_offset_0_alias,@"STO_CUDA_RESERVED_SHARED STV_DEFAULT"
__nv_reservedSMEM_offset_0_alias:
	.zero		0
	.zero		64


//--------------------- .nv.constant0._Z18dropout_bwd_kernelILi256EEvPKfPKiPfiifb --------------------------
	.section	.nv.constant0._Z18dropout_bwd_kernelILi256EEvPKfPKiPfiifb,"a",@progbits
	.sectionflags	@""
	.align	4
.nv.constant0._Z18dropout_bwd_kernelILi256EEvPKfPKiPfiifb:
	.zero		933


//--------------------- .nv.constant0._Z18dropout_fwd_kernelILi256EEvPKfPfPiiifbmm --------------------------
	.section	.nv.constant0._Z18dropout_fwd_kernelILi256EEvPKfPfPiiifbmm,"a",@progbits
	.sectionflags	@""
	.align	4
.nv.constant0._Z18dropout_fwd_kernelILi256EEvPKfPfPiiifbmm:
	.zero		952


//--------------------- SYMBOLS --------------------------

	.type		.nv.reservedSmem.offset0,@object
	.size		.nv.reservedSmem.offset0,0x4
